//
// Generated by NVIDIA NVVM Compiler
//
// Compiler Build ID: CL-36424714
// Cuda compilation tools, release 13.0, V13.0.88
// Based on NVVM 20.0.0
//

.version 9.0
.target sm_100
.address_size 64

	// .globl	_Z15update_solutionPdS_iidddd

.visible .entry _Z15update_solutionPdS_iidddd(
	.param .u64 .ptr .align 1 _Z15update_solutionPdS_iidddd_param_0,
	.param .u64 .ptr .align 1 _Z15update_solutionPdS_iidddd_param_1,
	.param .u32 _Z15update_solutionPdS_iidddd_param_2,
	.param .u32 _Z15update_solutionPdS_iidddd_param_3,
	.param .f64 _Z15update_solutionPdS_iidddd_param_4,
	.param .f64 _Z15update_solutionPdS_iidddd_param_5,
	.param .f64 _Z15update_solutionPdS_iidddd_param_6,
	.param .f64 _Z15update_solutionPdS_iidddd_param_7
)
{
	.reg .pred 	%p<8>;
	.reg .b32 	%r<28>;
	.reg .b64 	%rd<15>;
	.reg .b64 	%fd<134>;

	ld.param.u32 	%r4, [_Z15update_solutionPdS_iidddd_param_2];
	ld.param.u32 	%r5, [_Z15update_solutionPdS_iidddd_param_3];
	ld.param.f64 	%fd1, [_Z15update_solutionPdS_iidddd_param_4];
	ld.param.f64 	%fd2, [_Z15update_solutionPdS_iidddd_param_5];
	mov.u32 	%r7, %ctaid.x;
	mov.u32 	%r8, %ntid.x;
	mov.u32 	%r9, %tid.x;
	mad.lo.s32 	%r10, %r7, %r8, %r9;
	mov.u32 	%r11, %ctaid.y;
	mov.u32 	%r12, %ntid.y;
	mov.u32 	%r13, %tid.y;
	mad.lo.s32 	%r14, %r11, %r12, %r13;
	setp.lt.s32 	%p1, %r10, 1;
	add.s32 	%r15, %r4, -1;
	setp.ge.s32 	%p2, %r10, %r15;
	or.pred  	%p3, %p1, %p2;
	setp.eq.s32 	%p4, %r14, 0;
	or.pred  	%p5, %p4, %p3;
	add.s32 	%r16, %r5, -1;
	setp.ge.s32 	%p6, %r14, %r16;
	or.pred  	%p7, %p5, %p6;
	@%p7 bra 	$L__BB0_2;
	ld.param.f64 	%fd133, [_Z15update_solutionPdS_iidddd_param_7];
	ld.param.f64 	%fd132, [_Z15update_solutionPdS_iidddd_param_6];
	ld.param.u64 	%rd14, [_Z15update_solutionPdS_iidddd_param_1];
	ld.param.u64 	%rd13, [_Z15update_solutionPdS_iidddd_param_0];
	cvta.to.global.u64 	%rd3, %rd13;
	cvta.to.global.u64 	%rd4, %rd14;
	mul.lo.s32 	%r17, %r4, %r14;
	add.s32 	%r18, %r17, %r10;
	add.s32 	%r19, %r17, %r4;
	add.s32 	%r20, %r18, %r4;
	shl.b32 	%r21, %r4, 1;
	sub.s32 	%r22, %r19, %r21;
	add.s32 	%r23, %r22, %r10;
	shl.b32 	%r24, %r18, 2;
	add.s32 	%r25, %r24, 4;
	mul.wide.s32 	%rd5, %r25, 8;
	add.s64 	%rd6, %rd3, %rd5;
	ld.global.f64 	%fd5, [%rd6];
	ld.global.f64 	%fd6, [%rd6+8];
	div.rn.f64 	%fd7, %fd6, %fd5;
	ld.global.f64 	%fd8, [%rd6+16];
	div.rn.f64 	%fd9, %fd8, %fd5;
	ld.global.f64 	%fd10, [%rd6+24];
	add.f64 	%fd11, %fd133, 0dBFF0000000000000;
	mul.f64 	%fd12, %fd5, 0d3FE0000000000000;
	mul.f64 	%fd13, %fd9, %fd9;
	fma.rn.f64 	%fd14, %fd7, %fd7, %fd13;
	mul.f64 	%fd15, %fd12, %fd14;
	sub.f64 	%fd16, %fd10, %fd15;
	mul.f64 	%fd17, %fd11, %fd16;
	mul.f64 	%fd18, %fd5, %fd7;
	fma.rn.f64 	%fd19, %fd7, %fd18, %fd17;
	mul.f64 	%fd20, %fd18, %fd9;
	fma.rn.f64 	%fd21, %fd11, %fd16, %fd10;
	mul.f64 	%fd22, %fd7, %fd21;
	ld.global.f64 	%fd23, [%rd6+-64];
	ld.global.f64 	%fd24, [%rd6+-56];
	div.rn.f64 	%fd25, %fd24, %fd23;
	ld.global.f64 	%fd26, [%rd6+-48];
	div.rn.f64 	%fd27, %fd26, %fd23;
	ld.global.f64 	%fd28, [%rd6+-40];
	mul.f64 	%fd29, %fd23, 0d3FE0000000000000;
	mul.f64 	%fd30, %fd27, %fd27;
	fma.rn.f64 	%fd31, %fd25, %fd25, %fd30;
	mul.f64 	%fd32, %fd29, %fd31;
	sub.f64 	%fd33, %fd28, %fd32;
	mul.f64 	%fd34, %fd11, %fd33;
	mul.f64 	%fd35, %fd23, %fd25;
	fma.rn.f64 	%fd36, %fd25, %fd35, %fd34;
	mul.f64 	%fd37, %fd35, %fd27;
	fma.rn.f64 	%fd38, %fd11, %fd33, %fd28;
	mul.f64 	%fd39, %fd25, %fd38;
	shl.b32 	%r26, %r20, 2;
	mul.wide.s32 	%rd7, %r26, 8;
	add.s64 	%rd8, %rd3, %rd7;
	ld.global.f64 	%fd40, [%rd8];
	ld.global.f64 	%fd41, [%rd8+8];
	div.rn.f64 	%fd42, %fd41, %fd40;
	ld.global.f64 	%fd43, [%rd8+16];
	div.rn.f64 	%fd44, %fd43, %fd40;
	ld.global.f64 	%fd45, [%rd8+24];
	mul.f64 	%fd46, %fd40, 0d3FE0000000000000;
	mul.f64 	%fd47, %fd44, %fd44;
	fma.rn.f64 	%fd48, %fd42, %fd42, %fd47;
	mul.f64 	%fd49, %fd46, %fd48;
	sub.f64 	%fd50, %fd45, %fd49;
	mul.f64 	%fd51, %fd11, %fd50;
	mul.f64 	%fd52, %fd40, %fd44;
	mul.f64 	%fd53, %fd40, %fd42;
	mul.f64 	%fd54, %fd53, %fd44;
	fma.rn.f64 	%fd55, %fd44, %fd52, %fd51;
	fma.rn.f64 	%fd56, %fd11, %fd50, %fd45;
	mul.f64 	%fd57, %fd44, %fd56;
	shl.b32 	%r27, %r23, 2;
	mul.wide.s32 	%rd9, %r27, 8;
	add.s64 	%rd10, %rd3, %rd9;
	ld.global.f64 	%fd58, [%rd10];
	ld.global.f64 	%fd59, [%rd10+8];
	div.rn.f64 	%fd60, %fd59, %fd58;
	ld.global.f64 	%fd61, [%rd10+16];
	div.rn.f64 	%fd62, %fd61, %fd58;
	ld.global.f64 	%fd63, [%rd10+24];
	mul.f64 	%fd64, %fd58, 0d3FE0000000000000;
	mul.f64 	%fd65, %fd62, %fd62;
	fma.rn.f64 	%fd66, %fd60, %fd60, %fd65;
	mul.f64 	%fd67, %fd64, %fd66;
	sub.f64 	%fd68, %fd63, %fd67;
	mul.f64 	%fd69, %fd11, %fd68;
	mul.f64 	%fd70, %fd58, %fd62;
	mul.f64 	%fd71, %fd58, %fd60;
	mul.f64 	%fd72, %fd71, %fd62;
	fma.rn.f64 	%fd73, %fd62, %fd70, %fd69;
	fma.rn.f64 	%fd74, %fd11, %fd68, %fd63;
	mul.f64 	%fd75, %fd62, %fd74;
	add.f64 	%fd76, %fd1, %fd1;
	div.rn.f64 	%fd77, %fd132, %fd76;
	add.f64 	%fd78, %fd2, %fd2;
	div.rn.f64 	%fd79, %fd132, %fd78;
	add.f64 	%fd80, %fd5, %fd23;
	add.f64 	%fd81, %fd80, %fd40;
	add.f64 	%fd82, %fd81, %fd58;
	mul.f64 	%fd83, %fd82, 0d3FD0000000000000;
	sub.f64 	%fd84, %fd18, %fd35;
	mul.f64 	%fd85, %fd77, %fd84;
	sub.f64 	%fd86, %fd83, %fd85;
	sub.f64 	%fd87, %fd52, %fd70;
	mul.f64 	%fd88, %fd79, %fd87;
	sub.f64 	%fd89, %fd86, %fd88;
	mul.wide.s32 	%rd11, %r24, 8;
	add.s64 	%rd12, %rd4, %rd11;
	st.global.f64 	[%rd12], %fd89;
	ld.global.f64 	%fd90, [%rd6+8];
	ld.global.f64 	%fd91, [%rd6+-56];
	add.f64 	%fd92, %fd90, %fd91;
	ld.global.f64 	%fd93, [%rd8+8];
	add.f64 	%fd94, %fd92, %fd93;
	ld.global.f64 	%fd95, [%rd10+8];
	add.f64 	%fd96, %fd94, %fd95;
	mul.f64 	%fd97, %fd96, 0d3FD0000000000000;
	sub.f64 	%fd98, %fd19, %fd36;
	mul.f64 	%fd99, %fd77, %fd98;
	sub.f64 	%fd100, %fd97, %fd99;
	sub.f64 	%fd101, %fd54, %fd72;
	mul.f64 	%fd102, %fd79, %fd101;
	sub.f64 	%fd103, %fd100, %fd102;
	st.global.f64 	[%rd12+8], %fd103;
	ld.global.f64 	%fd104, [%rd6+16];
	ld.global.f64 	%fd105, [%rd6+-48];
	add.f64 	%fd106, %fd104, %fd105;
	ld.global.f64 	%fd107, [%rd8+16];
	add.f64 	%fd108, %fd106, %fd107;
	ld.global.f64 	%fd109, [%rd10+16];
	add.f64 	%fd110, %fd108, %fd109;
	mul.f64 	%fd111, %fd110, 0d3FD0000000000000;
	sub.f64 	%fd112, %fd20, %fd37;
	mul.f64 	%fd113, %fd77, %fd112;
	sub.f64 	%fd114, %fd111, %fd113;
	sub.f64 	%fd115, %fd55, %fd73;
	mul.f64 	%fd116, %fd79, %fd115;
	sub.f64 	%fd117, %fd114, %fd116;
	st.global.f64 	[%rd12+16], %fd117;
	ld.global.f64 	%fd118, [%rd6+24];
	ld.global.f64 	%fd119, [%rd6+-40];
	add.f64 	%fd120, %fd118, %fd119;
	ld.global.f64 	%fd121, [%rd8+24];
	add.f64 	%fd122, %fd120, %fd121;
	ld.global.f64 	%fd123, [%rd10+24];
	add.f64 	%fd124, %fd122, %fd123;
	mul.f64 	%fd125, %fd124, 0d3FD0000000000000;
	sub.f64 	%fd126, %fd22, %fd39;
	mul.f64 	%fd127, %fd77, %fd126;
	sub.f64 	%fd128, %fd125, %fd127;
	sub.f64 	%fd129, %fd57, %fd75;
	mul.f64 	%fd130, %fd79, %fd129;
	sub.f64 	%fd131, %fd128, %fd130;
	st.global.f64 	[%rd12+24], %fd131;
$L__BB0_2:
	ret;

}
	// .globl	_Z25apply_boundary_conditionsPdii
.visible .entry _Z25apply_boundary_conditionsPdii(
	.param .u64 .ptr .align 1 _Z25apply_boundary_conditionsPdii_param_0,
	.param .u32 _Z25apply_boundary_conditionsPdii_param_1,
	.param .u32 _Z25apply_boundary_conditionsPdii_param_2
)
{
	.reg .pred 	%p<37>;
	.reg .b32 	%r<144>;
	.reg .b64 	%rd<89>;
	.reg .b64 	%fd<85>;

	ld.param.u64 	%rd2, [_Z25apply_boundary_conditionsPdii_param_0];
	ld.param.u32 	%r65, [_Z25apply_boundary_conditionsPdii_param_1];
	ld.param.u32 	%r66, [_Z25apply_boundary_conditionsPdii_param_2];
	cvta.to.global.u64 	%rd1, %rd2;
	mov.u32 	%r67, %ctaid.x;
	mov.u32 	%r68, %ntid.x;
	mov.u32 	%r69, %tid.x;
	mad.lo.s32 	%r1, %r67, %r68, %r69;
	mov.u32 	%r70, %ctaid.y;
	mov.u32 	%r71, %ntid.y;
	mov.u32 	%r72, %tid.y;
	mad.lo.s32 	%r2, %r70, %r71, %r72;
	setp.ne.s32 	%p1, %r1, 0;
	setp.lt.s32 	%p2, %r66, 1;
	or.pred  	%p3, %p1, %p2;
	@%p3 bra 	$L__BB1_9;
	and.b32  	%r3, %r66, 3;
	setp.lt.u32 	%p4, %r66, 4;
	mov.b32 	%r129, 0;
	@%p4 bra 	$L__BB1_4;
	and.b32  	%r129, %r66, 2147483644;
	neg.s32 	%r127, %r129;
	shl.b32 	%r126, %r65, 2;
	shl.b32 	%r7, %r65, 4;
	shl.b32 	%r125, %r65, 3;
	mul.lo.s32 	%r124, %r65, 12;
	mov.b32 	%r123, 0;
$L__BB1_3:
	.pragma "nounroll";
	mul.wide.s32 	%rd3, %r123, 8;
	add.s64 	%rd4, %rd1, %rd3;
	mov.b64 	%rd5, 0;
	st.global.u64 	[%rd4+8], %rd5;
	ld.global.f64 	%fd1, [%rd4+32];
	st.global.f64 	[%rd4], %fd1;
	ld.global.f64 	%fd2, [%rd4+48];
	st.global.f64 	[%rd4+16], %fd2;
	ld.global.f64 	%fd3, [%rd4+56];
	st.global.f64 	[%rd4+24], %fd3;
	mul.wide.s32 	%rd6, %r126, 8;
	add.s64 	%rd7, %rd1, %rd6;
	st.global.u64 	[%rd7+8], %rd5;
	ld.global.f64 	%fd4, [%rd7+32];
	st.global.f64 	[%rd7], %fd4;
	ld.global.f64 	%fd5, [%rd7+48];
	st.global.f64 	[%rd7+16], %fd5;
	ld.global.f64 	%fd6, [%rd7+56];
	st.global.f64 	[%rd7+24], %fd6;
	mul.wide.s32 	%rd8, %r125, 8;
	add.s64 	%rd9, %rd1, %rd8;
	st.global.u64 	[%rd9+8], %rd5;
	ld.global.f64 	%fd7, [%rd9+32];
	st.global.f64 	[%rd9], %fd7;
	ld.global.f64 	%fd8, [%rd9+48];
	st.global.f64 	[%rd9+16], %fd8;
	ld.global.f64 	%fd9, [%rd9+56];
	st.global.f64 	[%rd9+24], %fd9;
	mul.wide.s32 	%rd10, %r124, 8;
	add.s64 	%rd11, %rd1, %rd10;
	st.global.u64 	[%rd11+8], %rd5;
	ld.global.f64 	%fd10, [%rd11+32];
	st.global.f64 	[%rd11], %fd10;
	ld.global.f64 	%fd11, [%rd11+48];
	st.global.f64 	[%rd11+16], %fd11;
	ld.global.f64 	%fd12, [%rd11+56];
	st.global.f64 	[%rd11+24], %fd12;
	add.s32 	%r127, %r127, 4;
	add.s32 	%r126, %r126, %r7;
	add.s32 	%r125, %r125, %r7;
	add.s32 	%r124, %r124, %r7;
	add.s32 	%r123, %r123, %r7;
	setp.ne.s32 	%p5, %r127, 0;
	@%p5 bra 	$L__BB1_3;
$L__BB1_4:
	setp.eq.s32 	%p6, %r3, 0;
	@%p6 bra 	$L__BB1_9;
	setp.eq.s32 	%p7, %r3, 1;
	@%p7 bra 	$L__BB1_7;
	mul.lo.s32 	%r75, %r129, %r65;
	shl.b32 	%r76, %r75, 2;
	mul.wide.s32 	%rd12, %r76, 8;
	add.s64 	%rd13, %rd1, %rd12;
	mov.b64 	%rd14, 0;
	st.global.u64 	[%rd13+8], %rd14;
	ld.global.f64 	%fd13, [%rd13+32];
	st.global.f64 	[%rd13], %fd13;
	ld.global.f64 	%fd14, [%rd13+48];
	st.global.f64 	[%rd13+16], %fd14;
	ld.global.f64 	%fd15, [%rd13+56];
	st.global.f64 	[%rd13+24], %fd15;
	add.s32 	%r77, %r75, %r65;
	shl.b32 	%r78, %r77, 2;
	mul.wide.s32 	%rd15, %r78, 8;
	add.s64 	%rd16, %rd1, %rd15;
	st.global.u64 	[%rd16+8], %rd14;
	ld.global.f64 	%fd16, [%rd16+32];
	st.global.f64 	[%rd16], %fd16;
	ld.global.f64 	%fd17, [%rd16+48];
	st.global.f64 	[%rd16+16], %fd17;
	ld.global.f64 	%fd18, [%rd16+56];
	st.global.f64 	[%rd16+24], %fd18;
	add.s32 	%r129, %r129, 2;
$L__BB1_7:
	and.b32  	%r79, %r66, 1;
	setp.eq.b32 	%p8, %r79, 1;
	not.pred 	%p9, %p8;
	@%p9 bra 	$L__BB1_9;
	mul.lo.s32 	%r80, %r129, %r65;
	shl.b32 	%r81, %r80, 2;
	mul.wide.s32 	%rd17, %r81, 8;
	add.s64 	%rd18, %rd1, %rd17;
	mov.b64 	%rd19, 0;
	st.global.u64 	[%rd18+8], %rd19;
	ld.global.f64 	%fd19, [%rd18+32];
	st.global.f64 	[%rd18], %fd19;
	ld.global.f64 	%fd20, [%rd18+48];
	st.global.f64 	[%rd18+16], %fd20;
	ld.global.f64 	%fd21, [%rd18+56];
	st.global.f64 	[%rd18+24], %fd21;
$L__BB1_9:
	setp.ne.s32 	%p10, %r2, 0;
	setp.lt.s32 	%p11, %r65, 1;
	or.pred  	%p12, %p10, %p11;
	@%p12 bra 	$L__BB1_18;
	add.s32 	%r83, %r65, -1;
	and.b32  	%r23, %r65, 3;
	setp.lt.u32 	%p13, %r83, 3;
	mov.b32 	%r134, 0;
	@%p13 bra 	$L__BB1_13;
	and.b32  	%r134, %r65, 2147483644;
	neg.s32 	%r132, %r134;
	shl.b32 	%r85, %r65, 2;
	add.s32 	%r131, %r85, 8;
	mov.b32 	%r130, 8;
$L__BB1_12:
	.pragma "nounroll";
	add.s32 	%r86, %r130, -8;
	mul.wide.u32 	%rd20, %r86, 8;
	add.s64 	%rd21, %rd1, %rd20;
	mov.b64 	%rd22, 0;
	st.global.u64 	[%rd21+16], %rd22;
	add.s32 	%r87, %r131, -8;
	mul.wide.u32 	%rd23, %r87, 8;
	add.s64 	%rd24, %rd1, %rd23;
	ld.global.f64 	%fd22, [%rd24];
	st.global.f64 	[%rd21], %fd22;
	ld.global.f64 	%fd23, [%rd24+8];
	st.global.f64 	[%rd21+8], %fd23;
	ld.global.f64 	%fd24, [%rd24+24];
	st.global.f64 	[%rd21+24], %fd24;
	st.global.u64 	[%rd21+48], %rd22;
	add.s32 	%r88, %r131, -4;
	mul.wide.u32 	%rd25, %r88, 8;
	add.s64 	%rd26, %rd1, %rd25;
	ld.global.f64 	%fd25, [%rd26];
	st.global.f64 	[%rd21+32], %fd25;
	ld.global.f64 	%fd26, [%rd26+8];
	st.global.f64 	[%rd21+40], %fd26;
	ld.global.f64 	%fd27, [%rd26+24];
	st.global.f64 	[%rd21+56], %fd27;
	st.global.u64 	[%rd21+80], %rd22;
	add.s32 	%r89, %r131, 4;
	mul.wide.u32 	%rd27, %r131, 8;
	add.s64 	%rd28, %rd1, %rd27;
	ld.global.f64 	%fd28, [%rd28];
	st.global.f64 	[%rd21+64], %fd28;
	ld.global.f64 	%fd29, [%rd28+8];
	st.global.f64 	[%rd21+72], %fd29;
	ld.global.f64 	%fd30, [%rd28+24];
	st.global.f64 	[%rd21+88], %fd30;
	st.global.u64 	[%rd21+112], %rd22;
	mul.wide.u32 	%rd29, %r89, 8;
	add.s64 	%rd30, %rd1, %rd29;
	ld.global.f64 	%fd31, [%rd30];
	st.global.f64 	[%rd21+96], %fd31;
	ld.global.f64 	%fd32, [%rd30+8];
	st.global.f64 	[%rd21+104], %fd32;
	ld.global.f64 	%fd33, [%rd30+24];
	st.global.f64 	[%rd21+120], %fd33;
	add.s32 	%r132, %r132, 4;
	add.s32 	%r131, %r131, 16;
	add.s32 	%r130, %r130, 16;
	setp.ne.s32 	%p14, %r132, 0;
	@%p14 bra 	$L__BB1_12;
$L__BB1_13:
	setp.eq.s32 	%p15, %r23, 0;
	@%p15 bra 	$L__BB1_18;
	setp.eq.s32 	%p16, %r23, 1;
	@%p16 bra 	$L__BB1_16;
	shl.b32 	%r90, %r134, 2;
	mul.wide.u32 	%rd31, %r90, 8;
	add.s64 	%rd32, %rd1, %rd31;
	mov.b64 	%rd33, 0;
	st.global.u64 	[%rd32+16], %rd33;
	add.s32 	%r91, %r134, %r65;
	shl.b32 	%r92, %r91, 2;
	mul.wide.u32 	%rd34, %r92, 8;
	add.s64 	%rd35, %rd1, %rd34;
	ld.global.f64 	%fd34, [%rd35];
	st.global.f64 	[%rd32], %fd34;
	ld.global.f64 	%fd35, [%rd35+8];
	st.global.f64 	[%rd32+8], %fd35;
	ld.global.f64 	%fd36, [%rd35+24];
	st.global.f64 	[%rd32+24], %fd36;
	add.s32 	%r93, %r90, 4;
	mul.wide.u32 	%rd36, %r93, 8;
	add.s64 	%rd37, %rd1, %rd36;
	st.global.u64 	[%rd37+16], %rd33;
	add.s32 	%r94, %r92, 4;
	mul.wide.u32 	%rd38, %r94, 8;
	add.s64 	%rd39, %rd1, %rd38;
	ld.global.f64 	%fd37, [%rd39];
	st.global.f64 	[%rd37], %fd37;
	ld.global.f64 	%fd38, [%rd39+8];
	st.global.f64 	[%rd37+8], %fd38;
	ld.global.f64 	%fd39, [%rd39+24];
	st.global.f64 	[%rd37+24], %fd39;
	add.s32 	%r134, %r134, 2;
$L__BB1_16:
	and.b32  	%r95, %r65, 1;
	setp.eq.b32 	%p17, %r95, 1;
	not.pred 	%p18, %p17;
	@%p18 bra 	$L__BB1_18;
	shl.b32 	%r96, %r134, 2;
	mul.wide.u32 	%rd40, %r96, 8;
	add.s64 	%rd41, %rd1, %rd40;
	mov.b64 	%rd42, 0;
	st.global.u64 	[%rd41+16], %rd42;
	add.s32 	%r97, %r134, %r65;
	shl.b32 	%r98, %r97, 2;
	mul.wide.u32 	%rd43, %r98, 8;
	add.s64 	%rd44, %rd1, %rd43;
	ld.global.f64 	%fd40, [%rd44];
	st.global.f64 	[%rd41], %fd40;
	ld.global.f64 	%fd41, [%rd44+8];
	st.global.f64 	[%rd41+8], %fd41;
	ld.global.f64 	%fd42, [%rd44+24];
	st.global.f64 	[%rd41+24], %fd42;
$L__BB1_18:
	setp.lt.s32 	%p19, %r66, 1;
	add.s32 	%r36, %r65, -1;
	setp.ne.s32 	%p20, %r1, %r36;
	or.pred  	%p21, %p20, %p19;
	@%p21 bra 	$L__BB1_27;
	and.b32  	%r37, %r66, 3;
	setp.lt.u32 	%p22, %r66, 4;
	mov.b32 	%r138, 0;
	@%p22 bra 	$L__BB1_22;
	and.b32  	%r138, %r66, 2147483644;
	neg.s32 	%r136, %r138;
	shl.b32 	%r135, %r1, 2;
	shl.b32 	%r41, %r65, 4;
	mul.wide.s32 	%rd48, %r65, 32;
$L__BB1_21:
	.pragma "nounroll";
	mul.wide.s32 	%rd45, %r135, 8;
	add.s64 	%rd46, %rd1, %rd45;
	mov.b64 	%rd47, 0;
	st.global.u64 	[%rd46+8], %rd47;
	ld.global.f64 	%fd43, [%rd46+-32];
	st.global.f64 	[%rd46], %fd43;
	ld.global.f64 	%fd44, [%rd46+-16];
	st.global.f64 	[%rd46+16], %fd44;
	ld.global.f64 	%fd45, [%rd46+-8];
	st.global.f64 	[%rd46+24], %fd45;
	add.s64 	%rd49, %rd46, %rd48;
	st.global.u64 	[%rd49+8], %rd47;
	ld.global.f64 	%fd46, [%rd49+-32];
	st.global.f64 	[%rd49], %fd46;
	ld.global.f64 	%fd47, [%rd49+-16];
	st.global.f64 	[%rd49+16], %fd47;
	ld.global.f64 	%fd48, [%rd49+-8];
	st.global.f64 	[%rd49+24], %fd48;
	add.s64 	%rd50, %rd49, %rd48;
	st.global.u64 	[%rd50+8], %rd47;
	ld.global.f64 	%fd49, [%rd50+-32];
	st.global.f64 	[%rd50], %fd49;
	ld.global.f64 	%fd50, [%rd50+-16];
	st.global.f64 	[%rd50+16], %fd50;
	ld.global.f64 	%fd51, [%rd50+-8];
	st.global.f64 	[%rd50+24], %fd51;
	add.s64 	%rd51, %rd50, %rd48;
	st.global.u64 	[%rd51+8], %rd47;
	ld.global.f64 	%fd52, [%rd51+-32];
	st.global.f64 	[%rd51], %fd52;
	ld.global.f64 	%fd53, [%rd51+-16];
	st.global.f64 	[%rd51+16], %fd53;
	ld.global.f64 	%fd54, [%rd51+-8];
	st.global.f64 	[%rd51+24], %fd54;
	add.s32 	%r136, %r136, 4;
	add.s32 	%r135, %r135, %r41;
	setp.ne.s32 	%p23, %r136, 0;
	@%p23 bra 	$L__BB1_21;
$L__BB1_22:
	setp.eq.s32 	%p24, %r37, 0;
	@%p24 bra 	$L__BB1_27;
	setp.eq.s32 	%p25, %r37, 1;
	@%p25 bra 	$L__BB1_25;
	mad.lo.s32 	%r100, %r138, %r65, %r1;
	shl.b32 	%r101, %r100, 2;
	mul.wide.s32 	%rd52, %r101, 8;
	add.s64 	%rd53, %rd1, %rd52;
	mov.b64 	%rd54, 0;
	st.global.u64 	[%rd53+8], %rd54;
	ld.global.f64 	%fd55, [%rd53+-32];
	st.global.f64 	[%rd53], %fd55;
	ld.global.f64 	%fd56, [%rd53+-16];
	st.global.f64 	[%rd53+16], %fd56;
	ld.global.f64 	%fd57, [%rd53+-8];
	st.global.f64 	[%rd53+24], %fd57;
	mul.wide.s32 	%rd55, %r65, 32;
	add.s64 	%rd56, %rd53, %rd55;
	st.global.u64 	[%rd56+8], %rd54;
	ld.global.f64 	%fd58, [%rd56+-32];
	st.global.f64 	[%rd56], %fd58;
	ld.global.f64 	%fd59, [%rd56+-16];
	st.global.f64 	[%rd56+16], %fd59;
	ld.global.f64 	%fd60, [%rd56+-8];
	st.global.f64 	[%rd56+24], %fd60;
	add.s32 	%r138, %r138, 2;
$L__BB1_25:
	and.b32  	%r102, %r66, 1;
	setp.eq.b32 	%p26, %r102, 1;
	not.pred 	%p27, %p26;
	@%p27 bra 	$L__BB1_27;
	mad.lo.s32 	%r103, %r138, %r65, %r1;
	shl.b32 	%r104, %r103, 2;
	mul.wide.s32 	%rd57, %r104, 8;
	add.s64 	%rd58, %rd1, %rd57;
	mov.b64 	%rd59, 0;
	st.global.u64 	[%rd58+8], %rd59;
	ld.global.f64 	%fd61, [%rd58+-32];
	st.global.f64 	[%rd58], %fd61;
	ld.global.f64 	%fd62, [%rd58+-16];
	st.global.f64 	[%rd58+16], %fd62;
	ld.global.f64 	%fd63, [%rd58+-8];
	st.global.f64 	[%rd58+24], %fd63;
$L__BB1_27:
	setp.lt.s32 	%p28, %r65, 1;
	add.s32 	%r105, %r66, -1;
	setp.ne.s32 	%p29, %r2, %r105;
	or.pred  	%p30, %p29, %p28;
	@%p30 bra 	$L__BB1_36;
	mul.lo.s32 	%r49, %r65, %r2;
	sub.s32 	%r50, %r49, %r65;
	and.b32  	%r51, %r65, 3;
	setp.lt.u32 	%p31, %r36, 3;
	mov.b32 	%r143, 0;
	@%p31 bra 	$L__BB1_31;
	and.b32  	%r143, %r65, 2147483644;
	neg.s32 	%r141, %r143;
	add.s32 	%r107, %r2, -1;
	mul.lo.s32 	%r108, %r65, %r107;
	shl.b32 	%r140, %r108, 2;
	shl.b32 	%r109, %r49, 2;
	add.s32 	%r139, %r109, 8;
$L__BB1_30:
	.pragma "nounroll";
	add.s32 	%r110, %r139, -8;
	mul.wide.s32 	%rd60, %r110, 8;
	add.s64 	%rd61, %rd1, %rd60;
	mov.b64 	%rd62, 0;
	st.global.u64 	[%rd61+16], %rd62;
	mul.wide.s32 	%rd63, %r140, 8;
	add.s64 	%rd64, %rd1, %rd63;
	ld.global.f64 	%fd64, [%rd64];
	mul.wide.u32 	%rd65, %r110, 8;
	add.s64 	%rd66, %rd1, %rd65;
	st.global.f64 	[%rd66], %fd64;
	ld.global.f64 	%fd65, [%rd64+8];
	st.global.f64 	[%rd61+8], %fd65;
	ld.global.f64 	%fd66, [%rd64+24];
	st.global.f64 	[%rd61+24], %fd66;
	add.s32 	%r111, %r139, -4;
	st.global.u64 	[%rd61+48], %rd62;
	ld.global.f64 	%fd67, [%rd64+32];
	mul.wide.u32 	%rd67, %r111, 8;
	add.s64 	%rd68, %rd1, %rd67;
	st.global.f64 	[%rd68], %fd67;
	ld.global.f64 	%fd68, [%rd64+40];
	st.global.f64 	[%rd61+40], %fd68;
	ld.global.f64 	%fd69, [%rd64+56];
	st.global.f64 	[%rd61+56], %fd69;
	add.s32 	%r112, %r139, 4;
	st.global.u64 	[%rd61+80], %rd62;
	ld.global.f64 	%fd70, [%rd64+64];
	mul.wide.u32 	%rd69, %r139, 8;
	add.s64 	%rd70, %rd1, %rd69;
	st.global.f64 	[%rd70], %fd70;
	ld.global.f64 	%fd71, [%rd64+72];
	st.global.f64 	[%rd61+72], %fd71;
	ld.global.f64 	%fd72, [%rd64+88];
	st.global.f64 	[%rd61+88], %fd72;
	st.global.u64 	[%rd61+112], %rd62;
	ld.global.f64 	%fd73, [%rd64+96];
	mul.wide.u32 	%rd71, %r112, 8;
	add.s64 	%rd72, %rd1, %rd71;
	st.global.f64 	[%rd72], %fd73;
	ld.global.f64 	%fd74, [%rd64+104];
	st.global.f64 	[%rd61+104], %fd74;
	ld.global.f64 	%fd75, [%rd64+120];
	st.global.f64 	[%rd61+120], %fd75;
	add.s32 	%r141, %r141, 4;
	add.s32 	%r140, %r140, 16;
	add.s32 	%r139, %r139, 16;
	setp.ne.s32 	%p32, %r141, 0;
	@%p32 bra 	$L__BB1_30;
$L__BB1_31:
	setp.eq.s32 	%p33, %r51, 0;
	@%p33 bra 	$L__BB1_36;
	setp.eq.s32 	%p34, %r51, 1;
	@%p34 bra 	$L__BB1_34;
	add.s32 	%r113, %r143, %r49;
	shl.b32 	%r114, %r113, 2;
	mul.wide.s32 	%rd73, %r114, 8;
	add.s64 	%rd74, %rd1, %rd73;
	mov.b64 	%rd75, 0;
	st.global.u64 	[%rd74+16], %rd75;
	add.s32 	%r115, %r143, %r50;
	shl.b32 	%r116, %r115, 2;
	mul.wide.s32 	%rd76, %r116, 8;
	add.s64 	%rd77, %rd1, %rd76;
	ld.global.f64 	%fd76, [%rd77];
	mul.wide.u32 	%rd78, %r114, 8;
	add.s64 	%rd79, %rd1, %rd78;
	st.global.f64 	[%rd79], %fd76;
	ld.global.f64 	%fd77, [%rd77+8];
	st.global.f64 	[%rd74+8], %fd77;
	ld.global.f64 	%fd78, [%rd77+24];
	st.global.f64 	[%rd74+24], %fd78;
	add.s32 	%r117, %r114, 4;
	st.global.u64 	[%rd74+48], %rd75;
	ld.global.f64 	%fd79, [%rd77+32];
	mul.wide.u32 	%rd80, %r117, 8;
	add.s64 	%rd81, %rd1, %rd80;
	st.global.f64 	[%rd81], %fd79;
	ld.global.f64 	%fd80, [%rd77+40];
	st.global.f64 	[%rd74+40], %fd80;
	ld.global.f64 	%fd81, [%rd77+56];
	st.global.f64 	[%rd74+56], %fd81;
	add.s32 	%r143, %r143, 2;
$L__BB1_34:
	and.b32  	%r118, %r65, 1;
	setp.eq.b32 	%p35, %r118, 1;
	not.pred 	%p36, %p35;
	@%p36 bra 	$L__BB1_36;
	add.s32 	%r119, %r143, %r49;
	shl.b32 	%r120, %r119, 2;
	mul.wide.s32 	%rd82, %r120, 8;
	add.s64 	%rd83, %rd1, %rd82;
	mov.b64 	%rd84, 0;
	st.global.u64 	[%rd83+16], %rd84;
	add.s32 	%r121, %r143, %r50;
	shl.b32 	%r122, %r121, 2;
	mul.wide.s32 	%rd85, %r122, 8;
	add.s64 	%rd86, %rd1, %rd85;
	ld.global.f64 	%fd82, [%rd86];
	mul.wide.u32 	%rd87, %r120, 8;
	add.s64 	%rd88, %rd1, %rd87;
	st.global.f64 	[%rd88], %fd82;
	ld.global.f64 	%fd83, [%rd86+8];
	st.global.f64 	[%rd83+8], %fd83;
	ld.global.f64 	%fd84, [%rd86+24];
	st.global.f64 	[%rd83+24], %fd84;
$L__BB1_36:
	ret;

}
	// .globl	_Z22compute_max_wave_speedPdS_iid
.visible .entry _Z22compute_max_wave_speedPdS_iid(
	.param .u64 .ptr .align 1 _Z22compute_max_wave_speedPdS_iid_param_0,
	.param .u64 .ptr .align 1 _Z22compute_max_wave_speedPdS_iid_param_1,
	.param .u32 _Z22compute_max_wave_speedPdS_iid_param_2,
	.param .u32 _Z22compute_max_wave_speedPdS_iid_param_3,
	.param .f64 _Z22compute_max_wave_speedPdS_iid_param_4
)
{
	.reg .pred 	%p<4>;
	.reg .b32 	%r<15>;
	.reg .b64 	%rd<9>;
	.reg .b64 	%fd<22>;

	ld.param.u64 	%rd1, [_Z22compute_max_wave_speedPdS_iid_param_0];
	ld.param.u64 	%rd2, [_Z22compute_max_wave_speedPdS_iid_param_1];
	ld.param.u32 	%r3, [_Z22compute_max_wave_speedPdS_iid_param_2];
	ld.param.u32 	%r4, [_Z22compute_max_wave_speedPdS_iid_param_3];
	ld.param.f64 	%fd1, [_Z22compute_max_wave_speedPdS_iid_param_4];
	mov.u32 	%r6, %ctaid.x;
	mov.u32 	%r7, %ntid.x;
	mov.u32 	%r8, %tid.x;
	mad.lo.s32 	%r1, %r6, %r7, %r8;
	mov.u32 	%r9, %ctaid.y;
	mov.u32 	%r10, %ntid.y;
	mov.u32 	%r11, %tid.y;
	mad.lo.s32 	%r12, %r9, %r10, %r11;
	setp.ge.s32 	%p1, %r1, %r3;
	setp.ge.s32 	%p2, %r12, %r4;
	or.pred  	%p3, %p1, %p2;
	@%p3 bra 	$L__BB2_2;
	cvta.to.global.u64 	%rd3, %rd1;
	cvta.to.global.u64 	%rd4, %rd2;
	mad.lo.s32 	%r13, %r3, %r12, %r1;
	shl.b32 	%r14, %r13, 2;
	mul.wide.s32 	%rd5, %r14, 8;
	add.s64 	%rd6, %rd3, %rd5;
	ld.global.f64 	%fd2, [%rd6];
	ld.global.f64 	%fd3, [%rd6+8];
	div.rn.f64 	%fd4, %fd3, %fd2;
	ld.global.f64 	%fd5, [%rd6+16];
	div.rn.f64 	%fd6, %fd5, %fd2;
	ld.global.f64 	%fd7, [%rd6+24];
	add.f64 	%fd8, %fd1, 0dBFF0000000000000;
	mul.f64 	%fd9, %fd2, 0dBFE0000000000000;
	mul.f64 	%fd10, %fd6, %fd6;
	fma.rn.f64 	%fd11, %fd4, %fd4, %fd10;
	fma.rn.f64 	%fd12, %fd9, %fd11, %fd7;
	mul.f64 	%fd13, %fd8, %fd12;
	mul.f64 	%fd14, %fd1, %fd13;
	div.rn.f64 	%fd15, %fd14, %fd2;
	sqrt.rn.f64 	%fd16, %fd15;
	abs.f64 	%fd17, %fd4;
	add.f64 	%fd18, %fd17, %fd16;
	abs.f64 	%fd19, %fd6;
	add.f64 	%fd20, %fd19, %fd18;
	add.f64 	%fd21, %fd16, %fd20;
	mul.wide.s32 	%rd7, %r13, 8;
	add.s64 	%rd8, %rd4, %rd7;
	st.global.f64 	[%rd8], %fd21;
$L__BB2_2:
	ret;

}


// ===== COMPILED SASS (sm_100) =====

	.target	sm_100

	.elftype	@"ET_EXEC"


//--------------------- .note.nv.tkinfo           --------------------------
	.section	.note.nv.tkinfo,"",@"SHT_NOTE"
	.sectionflags	@"SHF_NOTE_NV_TKINFO"
	.tkinfo
        /*0018*/ 	.word	0x00000002
        /*0030*/ 	.string	""
        /*0030*/ 	.string	"ptxas"
        /*0030*/ 	.string	"Cuda compilation tools, release 13.0, V13.0.88"
        /*0030*/ 	.string	"Build cuda_13.0.r13.0/compiler.36424714_0"
        /*0030*/ 	.string	"-arch sm_100 -m 64 "



//--------------------- .note.nv.cuinfo           --------------------------
	.section	.note.nv.cuinfo,"",@"SHT_NOTE"
	.sectionflags	@"SHF_NOTE_NV_CUINFO"
        /*0018*/ 	.short	0x0002
        /*001a*/ 	.short	0x0064
        /*001c*/ 	.short	0x0082
	.zero		2


//--------------------- .nv.info                  --------------------------
	.section	.nv.info,"",@"SHT_CUDA_INFO"
	.align	4


	//----- nvinfo : EIATTR_REGCOUNT
	.align		4
        /*0000*/ 	.byte	0x04, 0x2f
        /*0002*/ 	.short	(.L_1 - .L_0)
	.align		4
.L_0:
        /*0004*/ 	.word	index@(_Z15update_solutionPdS_iidddd)
        /*0008*/ 	.word	0x00000046


	//----- nvinfo : EIATTR_FRAME_SIZE
	.align		4
.L_1:
        /*000c*/ 	.byte	0x04, 0x11
        /*000e*/ 	.short	(.L_3 - .L_2)
	.align		4
.L_2:
        /*0010*/ 	.word	index@($__internal_2_$__cuda_sm20_div_rn_f64_full)
        /*0014*/ 	.word	0x00000000


	//----- nvinfo : EIATTR_FRAME_SIZE
	.align		4
.L_3:
        /*0018*/ 	.byte	0x04, 0x11
        /*001a*/ 	.short	(.L_5 - .L_4)
	.align		4
.L_4:
        /*001c*/ 	.word	index@(_Z15update_solutionPdS_iidddd)
        /*0020*/ 	.word	0x00000000


	//----- nvinfo : EIATTR_REGCOUNT
	.align		4
.L_5:
        /*0024*/ 	.byte	0x04, 0x2f
        /*0026*/ 	.short	(.L_7 - .L_6)
	.align		4
.L_6:
        /*0028*/ 	.word	index@(_Z25apply_boundary_conditionsPdii)
        /*002c*/ 	.word	0x00000020


	//----- nvinfo : EIATTR_FRAME_SIZE
	.align		4
.L_7:
        /*0030*/ 	.byte	0x04, 0x11
        /*0032*/ 	.short	(.L_9 - .L_8)
	.align		4
.L_8:
        /*0034*/ 	.word	index@(_Z25apply_boundary_conditionsPdii)
        /*0038*/ 	.word	0x00000000


	//----- nvinfo : EIATTR_REGCOUNT
	.align		4
.L_9:
        /*003c*/ 	.byte	0x04, 0x2f
        /*003e*/ 	.short	(.L_11 - .L_10)
	.align		4
.L_10:
        /*0040*/ 	.word	index@(_Z22compute_max_wave_speedPdS_iid)
        /*0044*/ 	.word	0x00000020


	//----- nvinfo : EIATTR_FRAME_SIZE
	.align		4
.L_11:
        /*0048*/ 	.byte	0x04, 0x11
        /*004a*/ 	.short	(.L_13 - .L_12)
	.align		4
.L_12:
        /*004c*/ 	.word	index@($__internal_1_$__cuda_sm20_dsqrt_rn_f64_mediumpath_v1)
        /*0050*/ 	.word	0x00000000


	//----- nvinfo : EIATTR_FRAME_SIZE
	.align		4
.L_13:
        /*0054*/ 	.byte	0x04, 0x11
        /*0056*/ 	.short	(.L_15 - .L_14)
	.align		4
.L_14:
        /*0058*/ 	.word	index@($__internal_0_$__cuda_sm20_div_rn_f64_full)
        /*005c*/ 	.word	0x00000000


	//----- nvinfo : EIATTR_FRAME_SIZE
	.align		4
.L_15:
        /*0060*/ 	.byte	0x04, 0x11
        /*0062*/ 	.short	(.L_17 - .L_16)
	.align		4
.L_16:
        /*0064*/ 	.word	index@(_Z22compute_max_wave_speedPdS_iid)
        /*0068*/ 	.word	0x00000000


	//----- nvinfo : EIATTR_MIN_STACK_SIZE
	.align		4
.L_17:
        /*006c*/ 	.byte	0x04, 0x12
        /*006e*/ 	.short	(.L_19 - .L_18)
	.align		4
.L_18:
        /*0070*/ 	.word	index@(_Z22compute_max_wave_speedPdS_iid)
        /*0074*/ 	.word	0x00000000


	//----- nvinfo : EIATTR_MIN_STACK_SIZE
	.align		4
.L_19:
        /*0078*/ 	.byte	0x04, 0x12
        /*007a*/ 	.short	(.L_21 - .L_20)
	.align		4
.L_20:
        /*007c*/ 	.word	index@(_Z25apply_boundary_conditionsPdii)
        /*0080*/ 	.word	0x00000000


	//----- nvinfo : EIATTR_MIN_STACK_SIZE
	.align		4
.L_21:
        /*0084*/ 	.byte	0x04, 0x12
        /*0086*/ 	.short	(.L_23 - .L_22)
	.align		4
.L_22:
        /*0088*/ 	.word	index@(_Z15update_solutionPdS_iidddd)
        /*008c*/ 	.word	0x00000000
.L_23:


//--------------------- .nv.compat                --------------------------
	.section	.nv.compat,"",@"SHT_CUDA_COMPAT_INFO"
	.align	4
        /*0000*/ 	.byte	0x02, 0x09, 0x00, 0x00, 0x02, 0x02, 0x01, 0x00, 0x02, 0x05, 0x05, 0x00, 0x03, 0x07, 0x01, 0x01
        /*0010*/ 	.byte	0x02, 0x03, 0x00, 0x00, 0x02, 0x06, 0x01, 0x00, 0x04, 0x0b, 0x08, 0x00, 0x01, 0x00, 0x00, 0x00
        /*0020*/ 	.byte	0x00, 0x00, 0x00, 0x00


//--------------------- .nv.info._Z22compute_max_wave_speedPdS_iid --------------------------
	.section	.nv.info._Z22compute_max_wave_speedPdS_iid,"",@"SHT_CUDA_INFO"
	.sectionflags	@""
	.align	4


	//----- nvinfo : EIATTR_CUDA_API_VERSION
	.align		4
        /*0000*/ 	.byte	0x04, 0x37
        /*0002*/ 	.short	(.L_25 - .L_24)
.L_24:
        /*0004*/ 	.word	0x00000082


	//----- nvinfo : EIATTR_KPARAM_INFO
	.align		4
.L_25:
        /*0008*/ 	.byte	0x04, 0x17
        /*000a*/ 	.short	(.L_27 - .L_26)
.L_26:
        /*000c*/ 	.word	0x00000000
        /*0010*/ 	.short	0x0004
        /*0012*/ 	.short	0x0018
        /*0014*/ 	.byte	0x00, 0xf0, 0x21, 0x00


	//----- nvinfo : EIATTR_KPARAM_INFO
	.align		4
.L_27:
        /*0018*/ 	.byte	0x04, 0x17
        /*001a*/ 	.short	(.L_29 - .L_28)
.L_28:
        /*001c*/ 	.word	0x00000000
        /*0020*/ 	.short	0x0003
        /*0022*/ 	.short	0x0014
        /*0024*/ 	.byte	0x00, 0xf0, 0x11, 0x00


	//----- nvinfo : EIATTR_KPARAM_INFO
	.align		4
.L_29:
        /*0028*/ 	.byte	0x04, 0x17
        /*002a*/ 	.short	(.L_31 - .L_30)
.L_30:
        /*002c*/ 	.word	0x00000000
        /*0030*/ 	.short	0x0002
        /*0032*/ 	.short	0x0010
        /*0034*/ 	.byte	0x00, 0xf0, 0x11, 0x00


	//----- nvinfo : EIATTR_KPARAM_INFO
	.align		4
.L_31:
        /*0038*/ 	.byte	0x04, 0x17
        /*003a*/ 	.short	(.L_33 - .L_32)
.L_32:
        /*003c*/ 	.word	0x00000000
        /*0040*/ 	.short	0x0001
        /*0042*/ 	.short	0x0008
        /*0044*/ 	.byte	0x00, 0xf5, 0x21, 0x00


	//----- nvinfo : EIATTR_KPARAM_INFO
	.align		4
.L_33:
        /*0048*/ 	.byte	0x04, 0x17
        /*004a*/ 	.short	(.L_35 - .L_34)
.L_34:
        /*004c*/ 	.word	0x00000000
        /*0050*/ 	.short	0x0000
        /*0052*/ 	.short	0x0000
        /*0054*/ 	.byte	0x00, 0xf5, 0x21, 0x00


	//----- nvinfo : EIATTR_SPARSE_MMA_MASK
	.align		4
.L_35:
        /*0058*/ 	.byte	0x03, 0x50
        /*005a*/ 	.short	0x0000


	//----- nvinfo : EIATTR_MAXREG_COUNT
	.align		4
        /*005c*/ 	.byte	0x03, 0x1b
        /*005e*/ 	.short	0x00ff


	//----- nvinfo : EIATTR_MERCURY_ISA_VERSION
	.align		4
        /*0060*/ 	.byte	0x03, 0x5f
        /*0062*/ 	.short	0x0101


	//----- nvinfo : EIATTR_VRC_CTA_INIT_COUNT
	.align		4
        /*0064*/ 	.byte	0x02, 0x4a
	.zero		1
	.zero		1


	//----- nvinfo : EIATTR_EXIT_INSTR_OFFSETS
	.align		4
        /*0068*/ 	.byte	0x04, 0x1c
        /*006a*/ 	.short	(.L_37 - .L_36)


	//   ....[0]....
.L_36:
        /*006c*/ 	.word	0x000000c0


	//   ....[1]....
        /*0070*/ 	.word	0x000007e0


	//----- nvinfo : EIATTR_CRS_STACK_SIZE
	.align		4
.L_37:
        /*0074*/ 	.byte	0x04, 0x1e
        /*0076*/ 	.short	(.L_39 - .L_38)
.L_38:
        /*0078*/ 	.word	0x00000000


	//----- nvinfo : EIATTR_CBANK_PARAM_SIZE
	.align		4
.L_39:
        /*007c*/ 	.byte	0x03, 0x19
        /*007e*/ 	.short	0x0020


	//----- nvinfo : EIATTR_PARAM_CBANK
	.align		4
        /*0080*/ 	.byte	0x04, 0x0a
        /*0082*/ 	.short	(.L_41 - .L_40)
	.align		4
.L_40:
        /*0084*/ 	.word	index@(.nv.constant0._Z22compute_max_wave_speedPdS_iid)
        /*0088*/ 	.short	0x0380
        /*008a*/ 	.short	0x0020


	//----- nvinfo : EIATTR_SW_WAR
	.align		4
.L_41:
        /*008c*/ 	.byte	0x04, 0x36
        /*008e*/ 	.short	(.L_43 - .L_42)
.L_42:
        /*0090*/ 	.word	0x00000008
.L_43:


//--------------------- .nv.info._Z25apply_boundary_conditionsPdii --------------------------
	.section	.nv.info._Z25apply_boundary_conditionsPdii,"",@"SHT_CUDA_INFO"
	.sectionflags	@""
	.align	4


	//----- nvinfo : EIATTR_CUDA_API_VERSION
	.align		4
        /*0000*/ 	.byte	0x04, 0x37
        /*0002*/ 	.short	(.L_45 - .L_44)
.L_44:
        /*0004*/ 	.word	0x00000082


	//----- nvinfo : EIATTR_KPARAM_INFO
	.align		4
.L_45:
        /*0008*/ 	.byte	0x04, 0x17
        /*000a*/ 	.short	(.L_47 - .L_46)
.L_46:
        /*000c*/ 	.word	0x00000000
        /*0010*/ 	.short	0x0002
        /*0012*/ 	.short	0x000c
        /*0014*/ 	.byte	0x00, 0xf0, 0x11, 0x00


	//----- nvinfo : EIATTR_KPARAM_INFO
	.align		4
.L_47:
        /*0018*/ 	.byte	0x04, 0x17
        /*001a*/ 	.short	(.L_49 - .L_48)
.L_48:
        /*001c*/ 	.word	0x00000000
        /*0020*/ 	.short	0x0001
        /*0022*/ 	.short	0x0008
        /*0024*/ 	.byte	0x00, 0xf0, 0x11, 0x00


	//----- nvinfo : EIATTR_KPARAM_INFO
	.align		4
.L_49:
        /*0028*/ 	.byte	0x04, 0x17
        /*002a*/ 	.short	(.L_51 - .L_50)
.L_50:
        /*002c*/ 	.word	0x00000000
        /*0030*/ 	.short	0x0000
        /*0032*/ 	.short	0x0000
        /*0034*/ 	.byte	0x00, 0xf5, 0x21, 0x00


	//----- nvinfo : EIATTR_SPARSE_MMA_MASK
	.align		4
.L_51:
        /*0038*/ 	.byte	0x03, 0x50
        /*003a*/ 	.short	0x0000


	//----- nvinfo : EIATTR_MAXREG_COUNT
	.align		4
        /*003c*/ 	.byte	0x03, 0x1b
        /*003e*/ 	.short	0x00ff


	//----- nvinfo : EIATTR_MERCURY_ISA_VERSION
	.align		4
        /*0040*/ 	.byte	0x03, 0x5f
        /*0042*/ 	.short	0x0101


	//----- nvinfo : EIATTR_VRC_CTA_INIT_COUNT
	.align		4
        /*0044*/ 	.byte	0x02, 0x4a
	.zero		1
	.zero		1


	//----- nvinfo : EIATTR_EXIT_INSTR_OFFSETS
	.align		4
        /*0048*/ 	.byte	0x04, 0x1c
        /*004a*/ 	.short	(.L_53 - .L_52)


	//   ....[0]....
.L_52:
        /*004c*/ 	.word	0x000012a0


	//   ....[1]....
        /*0050*/ 	.word	0x00001620


	//   ....[2]....
        /*0054*/ 	.word	0x00001810


	//   ....[3]....
        /*0058*/ 	.word	0x00001910


	//----- nvinfo : EIATTR_CRS_STACK_SIZE
	.align		4
.L_53:
        /*005c*/ 	.byte	0x04, 0x1e
        /*005e*/ 	.short	(.L_55 - .L_54)
.L_54:
        /*0060*/ 	.word	0x00000000


	//----- nvinfo : EIATTR_CBANK_PARAM_SIZE
	.align		4
.L_55:
        /*0064*/ 	.byte	0x03, 0x19
        /*0066*/ 	.short	0x0010


	//----- nvinfo : EIATTR_PARAM_CBANK
	.align		4
        /*0068*/ 	.byte	0x04, 0x0a
        /*006a*/ 	.short	(.L_57 - .L_56)
	.align		4
.L_56:
        /*006c*/ 	.word	index@(.nv.constant0._Z25apply_boundary_conditionsPdii)
        /*0070*/ 	.short	0x0380
        /*0072*/ 	.short	0x0010


	//----- nvinfo : EIATTR_SW_WAR
	.align		4
.L_57:
        /*0074*/ 	.byte	0x04, 0x36
        /*0076*/ 	.short	(.L_59 - .L_58)
.L_58:
        /*0078*/ 	.word	0x00000008
.L_59:


//--------------------- .nv.info._Z15update_solutionPdS_iidddd --------------------------
	.section	.nv.info._Z15update_solutionPdS_iidddd,"",@"SHT_CUDA_INFO"
	.sectionflags	@""
	.align	4


	//----- nvinfo : EIATTR_CUDA_API_VERSION
	.align		4
        /*0000*/ 	.byte	0x04, 0x37
        /*0002*/ 	.short	(.L_61 - .L_60)
.L_60:
        /*0004*/ 	.word	0x00000082


	//----- nvinfo : EIATTR_KPARAM_INFO
	.align		4
.L_61:
        /*0008*/ 	.byte	0x04, 0x17
        /*000a*/ 	.short	(.L_63 - .L_62)
.L_62:
        /*000c*/ 	.word	0x00000000
        /*0010*/ 	.short	0x0007
        /*0012*/ 	.short	0x0030
        /*0014*/ 	.byte	0x00, 0xf0, 0x21, 0x00


	//----- nvinfo : EIATTR_KPARAM_INFO
	.align		4
.L_63:
        /*0018*/ 	.byte	0x04, 0x17
        /*001a*/ 	.short	(.L_65 - .L_64)
.L_64:
        /*001c*/ 	.word	0x00000000
        /*0020*/ 	.short	0x0006
        /*0022*/ 	.short	0x0028
        /*0024*/ 	.byte	0x00, 0xf0, 0x21, 0x00


	//----- nvinfo : EIATTR_KPARAM_INFO
	.align		4
.L_65:
        /*0028*/ 	.byte	0x04, 0x17
        /*002a*/ 	.short	(.L_67 - .L_66)
.L_66:
        /*002c*/ 	.word	0x00000000
        /*0030*/ 	.short	0x0005
        /*0032*/ 	.short	0x0020
        /*0034*/ 	.byte	0x00, 0xf0, 0x21, 0x00


	//----- nvinfo : EIATTR_KPARAM_INFO
	.align		4
.L_67:
        /*0038*/ 	.byte	0x04, 0x17
        /*003a*/ 	.short	(.L_69 - .L_68)
.L_68:
        /*003c*/ 	.word	0x00000000
        /*0040*/ 	.short	0x0004
        /*0042*/ 	.short	0x0018
        /*0044*/ 	.byte	0x00, 0xf0, 0x21, 0x00


	//----- nvinfo : EIATTR_KPARAM_INFO
	.align		4
.L_69:
        /*0048*/ 	.byte	0x04, 0x17
        /*004a*/ 	.short	(.L_71 - .L_70)
.L_70:
        /*004c*/ 	.word	0x00000000
        /*0050*/ 	.short	0x0003
        /*0052*/ 	.short	0x0014
        /*0054*/ 	.byte	0x00, 0xf0, 0x11, 0x00


	//----- nvinfo : EIATTR_KPARAM_INFO
	.align		4
.L_71:
        /*0058*/ 	.byte	0x04, 0x17
        /*005a*/ 	.short	(.L_73 - .L_72)
.L_72:
        /*005c*/ 	.word	0x00000000
        /*0060*/ 	.short	0x0002
        /*0062*/ 	.short	0x0010
        /*0064*/ 	.byte	0x00, 0xf0, 0x11, 0x00


	//----- nvinfo : EIATTR_KPARAM_INFO
	.align		4
.L_73:
        /*0068*/ 	.byte	0x04, 0x17
        /*006a*/ 	.short	(.L_75 - .L_74)
.L_74:
        /*006c*/ 	.word	0x00000000
        /*0070*/ 	.short	0x0001
        /*0072*/ 	.short	0x0008
        /*0074*/ 	.byte	0x00, 0xf5, 0x21, 0x00


	//----- nvinfo : EIATTR_KPARAM_INFO
	.align		4
.L_75:
        /*0078*/ 	.byte	0x04, 0x17
        /*007a*/ 	.short	(.L_77 - .L_76)
.L_76:
        /*007c*/ 	.word	0x00000000
        /*0080*/ 	.short	0x0000
        /*0082*/ 	.short	0x0000
        /*0084*/ 	.byte	0x00, 0xf5, 0x21, 0x00


	//----- nvinfo : EIATTR_SPARSE_MMA_MASK
	.align		4
.L_77:
        /*0088*/ 	.byte	0x03, 0x50
        /*008a*/ 	.short	0x0000


	//----- nvinfo : EIATTR_MAXREG_COUNT
	.align		4
        /*008c*/ 	.byte	0x03, 0x1b
        /*008e*/ 	.short	0x00ff


	//----- nvinfo : EIATTR_MERCURY_ISA_VERSION
	.align		4
        /*0090*/ 	.byte	0x03, 0x5f
        /*0092*/ 	.short	0x0101


	//----- nvinfo : EIATTR_VRC_CTA_INIT_COUNT
	.align		4
        /*0094*/ 	.byte	0x02, 0x4a
	.zero		1
	.zero		1


	//----- nvinfo : EIATTR_EXIT_INSTR_OFFSETS
	.align		4
        /*0098*/ 	.byte	0x04, 0x1c
        /*009a*/ 	.short	(.L_79 - .L_78)


	//   ....[0]....
.L_78:
        /*009c*/ 	.word	0x00000100


	//   ....[1]....
        /*00a0*/ 	.word	0x00001740


	//----- nvinfo : EIATTR_CRS_STACK_SIZE
	.align		4
.L_79:
        /*00a4*/ 	.byte	0x04, 0x1e
        /*00a6*/ 	.short	(.L_81 - .L_80)
.L_80:
        /*00a8*/ 	.word	0x00000000


	//----- nvinfo : EIATTR_CBANK_PARAM_SIZE
	.align		4
.L_81:
        /*00ac*/ 	.byte	0x03, 0x19
        /*00ae*/ 	.short	0x0038


	//----- nvinfo : EIATTR_PARAM_CBANK
	.align		4
        /*00b0*/ 	.byte	0x04, 0x0a
        /*00b2*/ 	.short	(.L_83 - .L_82)
	.align		4
.L_82:
        /*00b4*/ 	.word	index@(.nv.constant0._Z15update_solutionPdS_iidddd)
        /*00b8*/ 	.short	0x0380
        /*00ba*/ 	.short	0x0038


	//----- nvinfo : EIATTR_SW_WAR
	.align		4
.L_83:
        /*00bc*/ 	.byte	0x04, 0x36
        /*00be*/ 	.short	(.L_85 - .L_84)
.L_84:
        /*00c0*/ 	.word	0x00000008
.L_85:


//--------------------- .nv.callgraph             --------------------------
	.section	.nv.callgraph,"",@"SHT_CUDA_CALLGRAPH"
	.align	4
	.sectionentsize	8
	.align		4
        /*0000*/ 	.word	0x00000000
	.align		4
        /*0004*/ 	.word	0xffffffff
	.align		4
        /*0008*/ 	.word	0x00000000
	.align		4
        /*000c*/ 	.word	0xfffffffe
	.align		4
        /*0010*/ 	.word	0x00000000
	.align		4
        /*0014*/ 	.word	0xfffffffd
	.align		4
        /*0018*/ 	.word	0x00000000
	.align		4
        /*001c*/ 	.word	0xfffffffc


//--------------------- .text._Z22compute_max_wave_speedPdS_iid --------------------------
	.section	.text._Z22compute_max_wave_speedPdS_iid,"ax",@progbits
	.align	128
        .global         _Z22compute_max_wave_speedPdS_iid
        .type           _Z22compute_max_wave_speedPdS_iid,@function
        .size           _Z22compute_max_wave_speedPdS_iid,(.L_x_61 - _Z22compute_max_wave_speedPdS_iid)
        .other          _Z22compute_max_wave_speedPdS_iid,@"STO_CUDA_ENTRY STV_DEFAULT"
_Z22compute_max_wave_speedPdS_iid:
.text._Z22compute_max_wave_speedPdS_iid:
[----:B------:R-:W-:Y:S01]  /*0000*/  LDC R1, c[0x0][0x37c] ;  /* 0x0000df00ff017b82 */ /* 0x000fe20000000800 */
[----:B------:R-:W0:Y:S07]  /*0010*/  S2R R0, SR_TID.Y ;  /* 0x0000000000007919 */ /* 0x000e2e0000002200 */
[----:B------:R-:W1:Y:S01]  /*0020*/  LDC R6, c[0x0][0x360] ;  /* 0x0000d800ff067b82 */ /* 0x000e620000000800 */
[----:B------:R-:W2:Y:S01]  /*0030*/  LDCU.64 UR6, c[0x0][0x390] ;  /* 0x00007200ff0677ac */ /* 0x000ea20008000a00 */
[----:B------:R-:W1:Y:S06]  /*0040*/  S2R R5, SR_TID.X ;  /* 0x0000000000057919 */ /* 0x000e6c0000002100 */
[----:B------:R-:W0:Y:S08]  /*0050*/  S2UR UR5, SR_CTAID.Y ;  /* 0x00000000000579c3 */ /* 0x000e300000002600 */
[----:B------:R-:W0:Y:S08]  /*0060*/  LDC R3, c[0x0][0x364] ;  /* 0x0000d900ff037b82 */ /* 0x000e300000000800 */
[----:B------:R-:W1:Y:S01]  /*0070*/  S2UR UR4, SR_CTAID.X ;  /* 0x00000000000479c3 */ /* 0x000e620000002500 */
[----:B0-----:R-:W-:-:S05]  /*0080*/  IMAD R3, R3, UR5, R0 ;  /* 0x0000000503037c24 */ /* 0x001fca000f8e0200 */
[----:B--2---:R-:W-:Y:S01]  /*0090*/  ISETP.GE.AND P0, PT, R3, UR7, PT ;  /* 0x0000000703007c0c */ /* 0x004fe2000bf06270 */
[----:B-1----:R-:W-:-:S05]  /*00a0*/  IMAD R6, R6, UR4, R5 ;  /* 0x0000000406067c24 */ /* 0x002fca000f8e0205 */
[----:B------:R-:W-:-:S13]  /*00b0*/  ISETP.GE.OR P0, PT, R6, UR6, P0 ;  /* 0x0000000606007c0c */ /* 0x000fda0008706670 */
[----:B------:R-:W-:Y:S05]  /*00c0*/  @P0 EXIT ;  /* 0x000000000000094d */ /* 0x000fea0003800000 */
[----:B------:R-:W0:Y:S01]  /*00d0*/  LDC.64 R16, c[0x0][0x380] ;  /* 0x0000e000ff107b82 */ /* 0x000e220000000a00 */
[----:B------:R-:W1:Y:S01]  /*00e0*/  LDCU.64 UR4, c[0x0][0x358] ;  /* 0x00006b00ff0477ac */ /* 0x000e620008000a00 */
[----:B------:R-:W-:-:S04]  /*00f0*/  IMAD R6, R3, UR6, R6 ;  /* 0x0000000603067c24 */ /* 0x000fc8000f8e0206 */
[----:B------:R-:W-:-:S04]  /*0100*/  IMAD.SHL.U32 R3, R6, 0x4, RZ ;  /* 0x0000000406037824 */ /* 0x000fc800078e00ff */
[----:B0-----:R-:W-:-:S05]  /*0110*/  IMAD.WIDE R16, R3, 0x8, R16 ;  /* 0x0000000803107825 */ /* 0x001fca00078e0210 */
[----:B-1----:R-:W2:Y:S04]  /*0120*/  LDG.E.64 R14, desc[UR4][R16.64] ;  /* 0x00000004100e7981 */ /* 0x002ea8000c1e1b00 */
[----:B------:R-:W3:Y:S01]  /*0130*/  LDG.E.64 R2, desc[UR4][R16.64+0x8] ;  /* 0x0000080410027981 */ /* 0x000ee2000c1e1b00 */
[----:B------:R-:W-:Y:S01]  /*0140*/  IMAD.MOV.U32 R4, RZ, RZ, 0x1 ;  /* 0x00000001ff047424 */ /* 0x000fe200078e00ff */
[----:B------:R-:W-:Y:S01]  /*0150*/  BSSY.RECONVERGENT B0, `(.L_x_0) ;  /* 0x0000016000007945 */ /* 0x000fe20003800200 */
[----:B--2---:R-:W0:Y:S01]  /*0160*/  MUFU.RCP64H R5, R15 ;  /* 0x0000000f00057308 */ /* 0x004e220000001800 */
[----:B---3--:R-:W-:-:S03]  /*0170*/  FSETP.GEU.AND P1, PT, |R3|, 6.5827683646048100446e-37, PT ;  /* 0x036000000300780b */ /* 0x008fc60003f2e200 */
[----:B0-----:R-:W-:-:S08]  /*0180*/  DFMA R8, -R14, R4, 1 ;  /* 0x3ff000000e08742b */ /* 0x001fd00000000104 */
[----:B------:R-:W-:-:S08]  /*0190*/  DFMA R8, R8, R8, R8 ;  /* 0x000000080808722b */ /* 0x000fd00000000008 */
[----:B------:R-:W-:-:S08]  /*01a0*/  DFMA R8, R4, R8, R4 ;  /* 0x000000080408722b */ /* 0x000fd00000000004 */
[----:B------:R-:W-:-:S08]  /*01b0*/  DFMA R4, -R14, R8, 1 ;  /* 0x3ff000000e04742b */ /* 0x000fd00000000108 */
[----:B------:R-:W-:-:S08]  /*01c0*/  DFMA R4, R8, R4, R8 ;  /* 0x000000040804722b */ /* 0x000fd00000000008 */
[----:B------:R-:W-:-:S08]  /*01d0*/  DMUL R8, R2, R4 ;  /* 0x0000000402087228 */ /* 0x000fd00000000000 */
[----:B------:R-:W-:-:S08]  /*01e0*/  DFMA R10, -R14, R8, R2 ;  /* 0x000000080e0a722b */ /* 0x000fd00000000102 */
[----:B------:R-:W-:-:S10]  /*01f0*/  DFMA R4, R4, R10, R8 ;  /* 0x0000000a0404722b */ /* 0x000fd40000000008 */
[----:B------:R-:W-:-:S05]  /*0200*/  FFMA R0, RZ, R15, R5 ;  /* 0x0000000fff007223 */ /* 0x000fca0000000005 */
[----:B------:R-:W-:-:S13]  /*0210*/  FSETP.GT.AND P0, PT, |R0|, 1.469367938527859385e-39, PT ;  /* 0x001000000000780b */ /* 0x000fda0003f04200 */
[----:B------:R-:W-:Y:S05]  /*0220*/  @P0 BRA P1, `(.L_x_1) ;  /* 0x0000000000200947 */ /* 0x000fea0000800000 */
[----:B------:R-:W-:Y:S01]  /*0230*/  IMAD.MOV.U32 R8, RZ, RZ, R2 ;  /* 0x000000ffff087224 */ /* 0x000fe200078e0002 */
[----:B------:R-:W-:Y:S01]  /*0240*/  MOV R0, 0x290 ;  /* 0x0000029000007802 */ /* 0x000fe20000000f00 */
[----:B------:R-:W-:Y:S02]  /*0250*/  IMAD.MOV.U32 R9, RZ, RZ, R3 ;  /* 0x000000ffff097224 */ /* 0x000fe400078e0003 */
[----:B------:R-:W-:Y:S02]  /*0260*/  IMAD.MOV.U32 R10, RZ, RZ, R14 ;  /* 0x000000ffff0a7224 */ /* 0x000fe400078e000e */
[----:B------:R-:W-:-:S07]  /*0270*/  IMAD.MOV.U32 R11, RZ, RZ, R15 ;  /* 0x000000ffff0b7224 */ /* 0x000fce00078e000f */
[----:B------:R-:W-:Y:S05]  /*0280*/  CALL.REL.NOINC `($__internal_0_$__cuda_sm20_div_rn_f64_full) ;  /* 0x0000000400587944 */ /* 0x000fea0003c00000 */
[----:B------:R-:W-:Y:S01]  /*0290*/  IMAD.MOV.U32 R4, RZ, RZ, R20 ;  /* 0x000000ffff047224 */ /* 0x000fe200078e0014 */
[----:B------:R-:W-:-:S07]  /*02a0*/  MOV R5, R21 ;  /* 0x0000001500057202 */ /* 0x000fce0000000f00 */
.L_x_1:
[----:B------:R-:W-:Y:S05]  /*02b0*/  BSYNC.RECONVERGENT B0 ;  /* 0x0000000000007941 */ /* 0x000fea0003800200 */
.L_x_0:
[----:B------:R-:W2:Y:S01]  /*02c0*/  LDG.E.64 R8, desc[UR4][R16.64+0x10] ;  /* 0x0000100410087981 */ /* 0x000ea2000c1e1b00 */
[----:B------:R-:W0:Y:S01]  /*02d0*/  MUFU.RCP64H R3, R15 ;  /* 0x0000000f00037308 */ /* 0x000e220000001800 */
[----:B------:R-:W-:Y:S01]  /*02e0*/  IMAD.MOV.U32 R2, RZ, RZ, 0x1 ;  /* 0x00000001ff027424 */ /* 0x000fe200078e00ff */
[----:B------:R-:W-:Y:S05]  /*02f0*/  BSSY.RECONVERGENT B0, `(.L_x_2) ;  /* 0x0000013000007945 */ /* 0x000fea0003800200 */
[----:B0-----:R-:W-:-:S08]  /*0300*/  DFMA R10, -R14, R2, 1 ;  /* 0x3ff000000e0a742b */ /* 0x001fd00000000102 */
[----:B------:R-:W-:-:S08]  /*0310*/  DFMA R10, R10, R10, R10 ;  /* 0x0000000a0a0a722b */ /* 0x000fd0000000000a */
[----:B------:R-:W-:-:S08]  /*0320*/  DFMA R10, R2, R10, R2 ;  /* 0x0000000a020a722b */ /* 0x000fd00000000002 */
[----:B------:R-:W-:-:S08]  /*0330*/  DFMA R2, -R14, R10, 1 ;  /* 0x3ff000000e02742b */ /* 0x000fd0000000010a */
[----:B------:R-:W-:-:S08]  /*0340*/  DFMA R12, R10, R2, R10 ;  /* 0x000000020a0c722b */ /* 0x000fd0000000000a */
[----:B--2---:R-:W-:Y:S01]  /*0350*/  DMUL R2, R12, R8 ;  /* 0x000000080c027228 */ /* 0x004fe20000000000 */
[----:B------:R-:W-:-:S07]  /*0360*/  FSETP.GEU.AND P1, PT, |R9|, 6.5827683646048100446e-37, PT ;  /* 0x036000000900780b */ /* 0x000fce0003f2e200 */
[----:B------:R-:W-:-:S08]  /*0370*/  DFMA R10, -R14, R2, R8 ;  /* 0x000000020e0a722b */ /* 0x000fd00000000108 */
[----:B------:R-:W-:-:S10]  /*0380*/  DFMA R2, R12, R10, R2 ;  /* 0x0000000a0c02722b */ /* 0x000fd40000000002 */
[----:B------:R-:W-:-:S05]  /*0390*/  FFMA R0, RZ, R15, R3 ;  /* 0x0000000fff007223 */ /* 0x000fca0000000003 */
[----:B------:R-:W-:-:S13]  /*03a0*/  FSETP.GT.AND P0, PT, |R0|, 1.469367938527859385e-39, PT ;  /* 0x001000000000780b */ /* 0x000fda0003f04200 */
[----:B------:R-:W-:Y:S05]  /*03b0*/  @P0 BRA P1, `(.L_x_3) ;  /* 0x0000000000180947 */ /* 0x000fea0000800000 */
[----:B------:R-:W-:Y:S01]  /*03c0*/  IMAD.MOV.U32 R10, RZ, RZ, R14 ;  /* 0x000000ffff0a7224 */ /* 0x000fe200078e000e */
[----:B------:R-:W-:Y:S01]  /*03d0*/  MOV R0, 0x400 ;  /* 0x0000040000007802 */ /* 0x000fe20000000f00 */
[----:B------:R-:W-:-:S07]  /*03e0*/  IMAD.MOV.U32 R11, RZ, RZ, R15 ;  /* 0x000000ffff0b7224 */ /* 0x000fce00078e000f */
[----:B------:R-:W-:Y:S05]  /*03f0*/  CALL.REL.NOINC `($__internal_0_$__cuda_sm20_div_rn_f64_full) ;  /* 0x0000000000fc7944 */ /* 0x000fea0003c00000 */
[----:B------:R-:W-:Y:S02]  /*0400*/  IMAD.MOV.U32 R2, RZ, RZ, R20 ;  /* 0x000000ffff027224 */ /* 0x000fe400078e0014 */
[----:B------:R-:W-:-:S07]  /*0410*/  IMAD.MOV.U32 R3, RZ, RZ, R21 ;  /* 0x000000ffff037224 */ /* 0x000fce00078e0015 */
.L_x_3:
[----:B------:R-:W-:Y:S05]  /*0420*/  BSYNC.RECONVERGENT B0 ;  /* 0x0000000000007941 */ /* 0x000fea0003800200 */
.L_x_2:
[----:B------:R-:W2:Y:S01]  /*0430*/  LDG.E.64 R16, desc[UR4][R16.64+0x18] ;  /* 0x0000180410107981 */ /* 0x000ea2000c1e1b00 */
[----:B------:R-:W0:Y:S01]  /*0440*/  MUFU.RCP64H R21, R15 ;  /* 0x0000000f00157308 */ /* 0x000e220000001800 */
[----:B------:R-:W1:Y:S01]  /*0450*/  LDC.64 R8, c[0x0][0x398] ;  /* 0x0000e600ff087b82 */ /* 0x000e620000000a00 */
[----:B------:R-:W-:Y:S01]  /*0460*/  IMAD.MOV.U32 R20, RZ, RZ, 0x1 ;  /* 0x00000001ff147424 */ /* 0x000fe200078e00ff */
[----:B------:R-:W-:Y:S01]  /*0470*/  DMUL R10, R2, R2 ;  /* 0x00000002020a7228 */ /* 0x000fe20000000000 */
[----:B------:R-:W-:Y:S01]  /*0480*/  BSSY.RECONVERGENT B0, `(.L_x_4) ;  /* 0x000001b000007945 */ /* 0x000fe20003800200 */
[----:B------:R-:W-:-:S06]  /*0490*/  DMUL R12, R14, -0.5 ;  /* 0xbfe000000e0c7828 */ /* 0x000fcc0000000000 */
[----:B------:R-:W-:Y:S02]  /*04a0*/  DFMA R18, R4, R4, R10 ;  /* 0x000000040412722b */ /* 0x000fe4000000000a */
[----:B0-----:R-:W-:-:S08]  /*04b0*/  DFMA R22, -R14, R20, 1 ;  /* 0x3ff000000e16742b */ /* 0x001fd00000000114 */
[----:B------:R-:W-:Y:S02]  /*04c0*/  DFMA R22, R22, R22, R22 ;  /* 0x000000161616722b */ /* 0x000fe40000000016 */
[----:B-1----:R-:W-:-:S06]  /*04d0*/  DADD R10, R8, -1 ;  /* 0xbff00000080a7429 */ /* 0x002fcc0000000000 */
[----:B------:R-:W-:Y:S02]  /*04e0*/  DFMA R22, R20, R22, R20 ;  /* 0x000000161416722b */ /* 0x000fe40000000014 */
[----:B--2---:R-:W-:-:S06]  /*04f0*/  DFMA R12, R12, R18, R16 ;  /* 0x000000120c0c722b */ /* 0x004fcc0000000010 */
[----:B------:R-:W-:Y:S02]  /*0500*/  DFMA R16, -R14, R22, 1 ;  /* 0x3ff000000e10742b */ /* 0x000fe40000000116 */
[----:B------:R-:W-:-:S06]  /*0510*/  DMUL R10, R10, R12 ;  /* 0x0000000c0a0a7228 */ /* 0x000fcc0000000000 */
[----:B------:R-:W-:Y:S02]  /*0520*/  DFMA R16, R22, R16, R22 ;  /* 0x000000101610722b */ /* 0x000fe40000000016 */
[----:B------:R-:W-:-:S08]  /*0530*/  DMUL R12, R10, R8 ;  /* 0x000000080a0c7228 */ /* 0x000fd00000000000 */
[----:B------:R-:W-:Y:S02]  /*0540*/  DMUL R8, R16, R12 ;  /* 0x0000000c10087228 */ /* 0x000fe40000000000 */
[----:B------:R-:W-:-:S06]  /*0550*/  FSETP.GEU.AND P1, PT, |R13|, 6.5827683646048100446e-37, PT ;  /* 0x036000000d00780b */ /* 0x000fcc0003f2e200 */
[----:B------:R-:W-:-:S08]  /*0560*/  DFMA R10, -R14, R8, R12 ;  /* 0x000000080e0a722b */ /* 0x000fd0000000010c */
[----:B------:R-:W-:-:S10]  /*0570*/  DFMA R8, R16, R10, R8 ;  /* 0x0000000a1008722b */ /* 0x000fd40000000008 */
[----:B------:R-:W-:-:S05]  /*0580*/  FFMA R0, RZ, R15, R9 ;  /* 0x0000000fff007223 */ /* 0x000fca0000000009 */
[----:B------:R-:W-:-:S13]  /*0590*/  FSETP.GT.AND P0, PT, |R0|, 1.469367938527859385e-39, PT ;  /* 0x001000000000780b */ /* 0x000fda0003f04200 */
[----:B------:R-:W-:Y:S05]  /*05a0*/  @P0 BRA P1, `(.L_x_5) ;  /* 0x0000000000200947 */ /* 0x000fea0000800000 */
[----:B------:R-:W-:Y:S01]  /*05b0*/  MOV R8, R12 ;  /* 0x0000000c00087202 */ /* 0x000fe20000000f00 */
[----:B------:R-:W-:Y:S01]  /*05c0*/  IMAD.MOV.U32 R9, RZ, RZ, R13 ;  /* 0x000000ffff097224 */ /* 0x000fe200078e000d */
[----:B------:R-:W-:Y:S01]  /*05d0*/  MOV R0, 0x610 ;  /* 0x0000061000007802 */ /* 0x000fe20000000f00 */
[----:B------:R-:W-:Y:S02]  /*05e0*/  IMAD.MOV.U32 R10, RZ, RZ, R14 ;  /* 0x000000ffff0a7224 */ /* 0x000fe400078e000e */
[----:B------:R-:W-:-:S07]  /*05f0*/  IMAD.MOV.U32 R11, RZ, RZ, R15 ;  /* 0x000000ffff0b7224 */ /* 0x000fce00078e000f */
[----:B------:R-:W-:Y:S05]  /*0600*/  CALL.REL.NOINC `($__internal_0_$__cuda_sm20_div_rn_f64_full) ;  /* 0x0000000000787944 */ /* 0x000fea0003c00000 */
[----:B------:R-:W-:Y:S02]  /*0610*/  IMAD.MOV.U32 R8, RZ, RZ, R20 ;  /* 0x000000ffff087224 */ /* 0x000fe400078e0014 */
[----:B------:R-:W-:-:S07]  /*0620*/  IMAD.MOV.U32 R9, RZ, RZ, R21 ;  /* 0x000000ffff097224 */ /* 0x000fce00078e0015 */
.L_x_5:
[----:B------:R-:W-:Y:S05]  /*0630*/  BSYNC.RECONVERGENT B0 ;  /* 0x0000000000007941 */ /* 0x000fea0003800200 */
.L_x_4:
[----:B------:R-:W0:Y:S01]  /*0640*/  MUFU.RSQ64H R11, R9 ;  /* 0x00000009000b7308 */ /* 0x000e220000001c00 */
[----:B------:R-:W-:Y:S01]  /*0650*/  VIADD R10, R9, 0xfcb00000 ;  /* 0xfcb00000090a7836 */ /* 0x000fe20000000000 */
[----:B------:R-:W-:Y:S01]  /*0660*/  MOV R14, 0x0 ;  /* 0x00000000000e7802 */ /* 0x000fe20000000f00 */
[----:B------:R-:W-:Y:S01]  /*0670*/  IMAD.MOV.U32 R15, RZ, RZ, 0x3fd80000 ;  /* 0x3fd80000ff0f7424 */ /* 0x000fe200078e00ff */
[----:B------:R-:W-:Y:S02]  /*0680*/  BSSY.RECONVERGENT B0, `(.L_x_6) ;  /* 0x000000f000007945 */ /* 0x000fe40003800200 */
[----:B------:R-:W-:Y:S01]  /*0690*/  ISETP.GE.U32.AND P0, PT, R10, 0x7ca00000, PT ;  /* 0x7ca000000a00780c */ /* 0x000fe20003f06070 */
[----:B0-----:R-:W-:-:S08]  /*06a0*/  DMUL R12, R10, R10 ;  /* 0x0000000a0a0c7228 */ /* 0x001fd00000000000 */
[----:B------:R-:W-:-:S08]  /*06b0*/  DFMA R12, -R12, R8, 1 ;  /* 0x3ff000000c0c742b */ /* 0x000fd00000000108 */
[----:B------:R-:W-:Y:S02]  /*06c0*/  DFMA R14, R12, R14, 0.5 ;  /* 0x3fe000000c0e742b */ /* 0x000fe4000000000e */
[----:B------:R-:W-:-:S08]  /*06d0*/  DMUL R12, R10, R12 ;  /* 0x0000000c0a0c7228 */ /* 0x000fd00000000000 */
[----:B------:R-:W-:-:S08]  /*06e0*/  DFMA R20, R14, R12, R10 ;  /* 0x0000000c0e14722b */ /* 0x000fd0000000000a */
[----:B------:R-:W-:Y:S02]  /*06f0*/  DMUL R12, R20, R8 ;  /* 0x00000008140c7228 */ /* 0x000fe40000000000 */
[----:B------:R-:W-:Y:S02]  /*0700*/  VIADD R19, R21, 0xfff00000 ;  /* 0xfff0000015137836 */ /* 0x000fe40000000000 */
[----:B------:R-:W-:-:S04]  /*0710*/  IMAD.MOV.U32 R18, RZ, RZ, R20 ;  /* 0x000000ffff127224 */ /* 0x000fc800078e0014 */
[----:B------:R-:W-:-:S08]  /*0720*/  DFMA R14, R12, -R12, R8 ;  /* 0x8000000c0c0e722b */ /* 0x000fd00000000008 */
[----:B------:R-:W-:Y:S01]  /*0730*/  DFMA R16, R14, R18, R12 ;  /* 0x000000120e10722b */ /* 0x000fe2000000000c */
[----:B------:R-:W-:Y:S10]  /*0740*/  @!P0 BRA `(.L_x_7) ;  /* 0x0000000000088947 */ /* 0x000ff40003800000 */
[----:B------:R-:W-:-:S07]  /*0750*/  MOV R0, 0x770 ;  /* 0x0000077000007802 */ /* 0x000fce0000000f00 */
[----:B------:R-:W-:Y:S05]  /*0760*/  CALL.REL.NOINC `($__internal_1_$__cuda_sm20_dsqrt_rn_f64_mediumpath_v1) ;  /* 0x00000004008c7944 */ /* 0x000fea0003c00000 */
.L_x_7:
[----:B------:R-:W-:Y:S05]  /*0770*/  BSYNC.RECONVERGENT B0 ;  /* 0x0000000000007941 */ /* 0x000fea0003800200 */
.L_x_6:
[----:B------:R-:W0:Y:S01]  /*0780*/  LDC.64 R8, c[0x0][0x388] ;  /* 0x0000e200ff087b82 */ /* 0x000e220000000a00 */
[----:B------:R-:W-:-:S08]  /*0790*/  DADD R4, R16, |R4| ;  /* 0x0000000010047229 */ /* 0x000fd00000000404 */
[----:B------:R-:W-:-:S08]  /*07a0*/  DADD R4, R4, |R2| ;  /* 0x0000000004047229 */ /* 0x000fd00000000402 */
[----:B------:R-:W-:Y:S01]  /*07b0*/  DADD R4, R4, R16 ;  /* 0x0000000004047229 */ /* 0x000fe20000000010 */
[----:B0-----:R-:W-:-:S06]  /*07c0*/  IMAD.WIDE R6, R6, 0x8, R8 ;  /* 0x0000000806067825 */ /* 0x001fcc00078e0208 */
[----:B------:R-:W-:Y:S01]  /*07d0*/  STG.E.64 desc[UR4][R6.64], R4 ;  /* 0x0000000406007986 */ /* 0x000fe2000c101b04 */
[----:B------:R-:W-:Y:S05]  /*07e0*/  EXIT ;  /* 0x000000000000794d */ /* 0x000fea0003800000 */
        .weak           $__internal_0_$__cuda_sm20_div_rn_f64_full
        .type           $__internal_0_$__cuda_sm20_div_rn_f64_full,@function
        .size           $__internal_0_$__cuda_sm20_div_rn_f64_full,($__internal_1_$__cuda_sm20_dsqrt_rn_f64_mediumpath_v1 - $__internal_0_$__cuda_sm20_div_rn_f64_full)
$__internal_0_$__cuda_sm20_div_rn_f64_full:
[C---:B------:R-:W-:Y:S01]  /*07f0*/  FSETP.GEU.AND P0, PT, |R11|.reuse, 1.469367938527859385e-39, PT ;  /* 0x001000000b00780b */ /* 0x040fe20003f0e200 */
[----:B------:R-:W-:Y:S01]  /*0800*/  IMAD.MOV.U32 R20, RZ, RZ, 0x1 ;  /* 0x00000001ff147424 */ /* 0x000fe200078e00ff */
[----:B------:R-:W-:Y:S01]  /*0810*/  LOP3.LUT R12, R11, 0x800fffff, RZ, 0xc0, !PT ;  /* 0x800fffff0b0c7812 */ /* 0x000fe200078ec0ff */
[----:B------:R-:W-:Y:S01]  /*0820*/  IMAD.MOV.U32 R26, RZ, RZ, 0x1ca00000 ;  /* 0x1ca00000ff1a7424 */ /* 0x000fe200078e00ff */
[C---:B------:R-:W-:Y:S01]  /*0830*/  FSETP.GEU.AND P2, PT, |R9|.reuse, 1.469367938527859385e-39, PT ;  /* 0x001000000900780b */ /* 0x040fe20003f4e200 */
[----:B------:R-:W-:Y:S01]  /*0840*/  BSSY.RECONVERGENT B1, `(.L_x_8) ;  /* 0x0000052000017945 */ /* 0x000fe20003800200 */
[----:B------:R-:W-:Y:S01]  /*0850*/  LOP3.LUT R13, R12, 0x3ff00000, RZ, 0xfc, !PT ;  /* 0x3ff000000c0d7812 */ /* 0x000fe200078efcff */
[----:B------:R-:W-:Y:S01]  /*0860*/  IMAD.MOV.U32 R12, RZ, RZ, R10 ;  /* 0x000000ffff0c7224 */ /* 0x000fe200078e000a */
[----:B------:R-:W-:Y:S02]  /*0870*/  LOP3.LUT R7, R9, 0x7ff00000, RZ, 0xc0, !PT ;  /* 0x7ff0000009077812 */ /* 0x000fe400078ec0ff */
[----:B------:R-:W-:-:S03]  /*0880*/  LOP3.LUT R28, R11, 0x7ff00000, RZ, 0xc0, !PT ;  /* 0x7ff000000b1c7812 */ /* 0x000fc600078ec0ff */
[----:B------:R-:W-:Y:S01]  /*0890*/  @!P0 DMUL R12, R10, 8.98846567431157953865e+307 ;  /* 0x7fe000000a0c8828 */ /* 0x000fe20000000000 */
[----:B------:R-:W-:Y:S01]  /*08a0*/  ISETP.GE.U32.AND P1, PT, R7, R28, PT ;  /* 0x0000001c0700720c */ /* 0x000fe20003f26070 */
[----:B------:R-:W-:Y:S02]  /*08b0*/  IMAD.MOV.U32 R27, RZ, RZ, R7 ;  /* 0x000000ffff1b7224 */ /* 0x000fe400078e0007 */
[----:B------:R-:W-:Y:S02]  /*08c0*/  @!P2 LOP3.LUT R22, R11, 0x7ff00000, RZ, 0xc0, !PT ;  /* 0x7ff000000b16a812 */ /* 0x000fe400078ec0ff */
[----:B------:R-:W0:Y:S02]  /*08d0*/  MUFU.RCP64H R21, R13 ;  /* 0x0000000d00157308 */ /* 0x000e240000001800 */
[----:B------:R-:W-:Y:S01]  /*08e0*/  @!P2 ISETP.GE.U32.AND P3, PT, R7, R22, PT ;  /* 0x000000160700a20c */ /* 0x000fe20003f66070 */
[----:B------:R-:W-:Y:S01]  /*08f0*/  @!P2 IMAD.MOV.U32 R22, RZ, RZ, RZ ;  /* 0x000000ffff16a224 */ /* 0x000fe200078e00ff */
[----:B------:R-:W-:-:S02]  /*0900*/  @!P0 LOP3.LUT R28, R13, 0x7ff00000, RZ, 0xc0, !PT ;  /* 0x7ff000000d1c8812 */ /* 0x000fc400078ec0ff */
[----:B------:R-:W-:-:S03]  /*0910*/  @!P2 SEL R23, R26, 0x63400000, !P3 ;  /* 0x634000001a17a807 */ /* 0x000fc60005800000 */
[----:B------:R-:W-:Y:S01]  /*0920*/  VIADD R29, R28, 0xffffffff ;  /* 0xffffffff1c1d7836 */ /* 0x000fe20000000000 */
[----:B------:R-:W-:-:S04]  /*0930*/  @!P2 LOP3.LUT R23, R23, 0x80000000, R9, 0xf8, !PT ;  /* 0x800000001717a812 */ /* 0x000fc800078ef809 */
[----:B------:R-:W-:Y:S01]  /*0940*/  @!P2 LOP3.LUT R23, R23, 0x100000, RZ, 0xfc, !PT ;  /* 0x001000001717a812 */ /* 0x000fe200078efcff */
[----:B0-----:R-:W-:-:S08]  /*0950*/  DFMA R18, R20, -R12, 1 ;  /* 0x3ff000001412742b */ /* 0x001fd0000000080c */
[----:B------:R-:W-:-:S08]  /*0960*/  DFMA R18, R18, R18, R18 ;  /* 0x000000121212722b */ /* 0x000fd00000000012 */
[----:B------:R-:W-:Y:S01]  /*0970*/  DFMA R20, R20, R18, R20 ;  /* 0x000000121414722b */ /* 0x000fe20000000014 */
[----:B------:R-:W-:Y:S02]  /*0980*/  SEL R19, R26, 0x63400000, !P1 ;  /* 0x634000001a137807 */ /* 0x000fe40004800000 */
[----:B------:R-:W-:Y:S02]  /*0990*/  MOV R18, R8 ;  /* 0x0000000800127202 */ /* 0x000fe40000000f00 */
[----:B------:R-:W-:-:S03]  /*09a0*/  LOP3.LUT R19, R19, 0x800fffff, R9, 0xf8, !PT ;  /* 0x800fffff13137812 */ /* 0x000fc600078ef809 */
[----:B------:R-:W-:-:S03]  /*09b0*/  DFMA R24, R20, -R12, 1 ;  /* 0x3ff000001418742b */ /* 0x000fc6000000080c */
[----:B------:R-:W-:-:S05]  /*09c0*/  @!P2 DFMA R18, R18, 2, -R22 ;  /* 0x400000001212a82b */ /* 0x000fca0000000816 */
[----:B------:R-:W-:-:S05]  /*09d0*/  DFMA R24, R20, R24, R20 ;  /* 0x000000181418722b */ /* 0x000fca0000000014 */
[----:B------:R-:W-:-:S03]  /*09e0*/  @!P2 LOP3.LUT R27, R19, 0x7ff00000, RZ, 0xc0, !PT ;  /* 0x7ff00000131ba812 */ /* 0x000fc600078ec0ff */
[----:B------:R-:W-:Y:S02]  /*09f0*/  DMUL R20, R24, R18 ;  /* 0x0000001218147228 */ /* 0x000fe40000000000 */
[----:B------:R-:W-:-:S05]  /*0a00*/  VIADD R22, R27, 0xffffffff ;  /* 0xffffffff1b167836 */ /* 0x000fca0000000000 */
[----:B------:R-:W-:Y:S01]  /*0a10*/  ISETP.GT.U32.AND P0, PT, R22, 0x7feffffe, PT ;  /* 0x7feffffe1600780c */ /* 0x000fe20003f04070 */
[----:B------:R-:W-:-:S03]  /*0a20*/  DFMA R22, R20, -R12, R18 ;  /* 0x8000000c1416722b */ /* 0x000fc60000000012 */
[----:B------:R-:W-:-:S05]  /*0a30*/  ISETP.GT.U32.OR P0, PT, R29, 0x7feffffe, P0 ;  /* 0x7feffffe1d00780c */ /* 0x000fca0000704470 */
[----:B------:R-:W-:-:S08]  /*0a40*/  DFMA R22, R24, R22, R20 ;  /* 0x000000161816722b */ /* 0x000fd00000000014 */
[----:B------:R-:W-:Y:S05]  /*0a50*/  @P0 BRA `(.L_x_9) ;  /* 0x00000000006c0947 */ /* 0x000fea0003800000 */
[----:B------:R-:W-:-:S04]  /*0a60*/  LOP3.LUT R20, R11, 0x7ff00000, RZ, 0xc0, !PT ;  /* 0x7ff000000b147812 */ /* 0x000fc800078ec0ff */
[CC--:B------:R-:W-:Y:S02]  /*0a70*/  VIADDMNMX R8, R7.reuse, -R20.reuse, 0xb9600000, !PT ;  /* 0xb960000007087446 */ /* 0x0c0fe40007800914 */
[----:B------:R-:W-:Y:S02]  /*0a80*/  ISETP.GE.U32.AND P0, PT, R7, R20, PT ;  /* 0x000000140700720c */ /* 0x000fe40003f06070 */
[----:B------:R-:W-:Y:S02]  /*0a90*/  VIMNMX R7, PT, PT, R8, 0x46a00000, PT ;  /* 0x46a0000008077848 */ /* 0x000fe40003fe0100 */
[----:B------:R-:W-:Y:S02]  /*0aa0*/  SEL R26, R26, 0x63400000, !P0 ;  /* 0x634000001a1a7807 */ /* 0x000fe40004000000 */
[----:B------:R-:W-:-:S03]  /*0ab0*/  MOV R8, RZ ;  /* 0x000000ff00087202 */ /* 0x000fc60000000f00 */
[----:B------:R-:W-:-:S04]  /*0ac0*/  IMAD.IADD R7, R7, 0x1, -R26 ;  /* 0x0000000107077824 */ /* 0x000fc800078e0a1a */
[----:B------:R-:W-:-:S06]  /*0ad0*/  VIADD R9, R7, 0x7fe00000 ;  /* 0x7fe0000007097836 */ /* 0x000fcc0000000000 */
[----:B------:R-:W-:-:S10]  /*0ae0*/  DMUL R20, R22, R8 ;  /* 0x0000000816147228 */ /* 0x000fd40000000000 */
[----:B------:R-:W-:-:S13]  /*0af0*/  FSETP.GTU.AND P0, PT, |R21|, 1.469367938527859385e-39, PT ;  /* 0x001000001500780b */ /* 0x000fda0003f0c200 */
[----:B------:R-:W-:Y:S05]  /*0b00*/  @P0 BRA `(.L_x_10) ;  /* 0x0000000000940947 */ /* 0x000fea0003800000 */
[----:B------:R-:W-:Y:S01]  /*0b10*/  DFMA R12, R22, -R12, R18 ;  /* 0x8000000c160c722b */ /* 0x000fe20000000012 */
[----:B------:R-:W-:-:S09]  /*0b20*/  IMAD.MOV.U32 R8, RZ, RZ, RZ ;  /* 0x000000ffff087224 */ /* 0x000fd200078e00ff */
[C---:B------:R-:W-:Y:S02]  /*0b30*/  FSETP.NEU.AND P0, PT, R13.reuse, RZ, PT ;  /* 0x000000ff0d00720b */ /* 0x040fe40003f0d000 */
[----:B------:R-:W-:-:S04]  /*0b40*/  LOP3.LUT R19, R13, 0x80000000, R11, 0x48, !PT ;  /* 0x800000000d137812 */ /* 0x000fc800078e480b */
[----:B------:R-:W-:-:S07]  /*0b50*/  LOP3.LUT R9, R19, R9, RZ, 0xfc, !PT ;  /* 0x0000000913097212 */ /* 0x000fce00078efcff */
[----:B------:R-:W-:Y:S05]  /*0b60*/  @!P0 BRA `(.L_x_10) ;  /* 0x00000000007c8947 */ /* 0x000fea0003800000 */
[----:B------:R-:W-:Y:S01]  /*0b70*/  IMAD.MOV R11, RZ, RZ, -R7 ;  /* 0x000000ffff0b7224 */ /* 0x000fe200078e0a07 */
[----:B------:R-:W-:Y:S01]  /*0b80*/  DMUL.RP R8, R22, R8 ;  /* 0x0000000816087228 */ /* 0x000fe20000008000 */
[----:B------:R-:W-:Y:S01]  /*0b90*/  IMAD.MOV.U32 R10, RZ, RZ, RZ ;  /* 0x000000ffff0a7224 */ /* 0x000fe200078e00ff */
[----:B------:R-:W-:-:S05]  /*0ba0*/  IADD3 R7, PT, PT, -R7, -0x43300000, RZ ;  /* 0xbcd0000007077810 */ /* 0x000fca0007ffe1ff */
[----:B------:R-:W-:-:S03]  /*0bb0*/  DFMA R10, R20, -R10, R22 ;  /* 0x8000000a140a722b */ /* 0x000fc60000000016 */
[----:B------:R-:W-:-:S07]  /*0bc0*/  LOP3.LUT R19, R9, R19, RZ, 0x3c, !PT ;  /* 0x0000001309137212 */ /* 0x000fce00078e3cff */
[----:B------:R-:W-:-:S04]  /*0bd0*/  FSETP.NEU.AND P0, PT, |R11|, R7, PT ;  /* 0x000000070b00720b */ /* 0x000fc80003f0d200 */
[----:B------:R-:W-:Y:S02]  /*0be0*/  FSEL R20, R8, R20, !P0 ;  /* 0x0000001408147208 */ /* 0x000fe40004000000 */
[----:B------:R-:W-:Y:S01]  /*0bf0*/  FSEL R21, R19, R21, !P0 ;  /* 0x0000001513157208 */ /* 0x000fe20004000000 */
[----:B------:R-:W-:Y:S06]  /*0c00*/  BRA `(.L_x_10) ;  /* 0x0000000000547947 */ /* 0x000fec0003800000 */
.L_x_9:
[----:B------:R-:W-:-:S14]  /*0c10*/  DSETP.NAN.AND P0, PT, R8, R8, PT ;  /* 0x000000080800722a */ /* 0x000fdc0003f08000 */
[----:B------:R-:W-:Y:S05]  /*0c20*/  @P0 BRA `(.L_x_11) ;  /* 0x0000000000440947 */ /* 0x000fea0003800000 */
[----:B------:R-:W-:-:S14]  /*0c30*/  DSETP.NAN.AND P0, PT, R10, R10, PT ;  /* 0x0000000a0a00722a */ /* 0x000fdc0003f08000 */
[----:B------:R-:W-:Y:S05]  /*0c40*/  @P0 BRA `(.L_x_12) ;  /* 0x0000000000300947 */ /* 0x000fea0003800000 */
[----:B------:R-:W-:Y:S01]  /*0c50*/  ISETP.NE.AND P0, PT, R27, R28, PT ;  /* 0x0000001c1b00720c */ /* 0x000fe20003f05270 */
[----:B------:R-:W-:Y:S02]  /*0c60*/  IMAD.MOV.U32 R20, RZ, RZ, 0x0 ;  /* 0x00000000ff147424 */ /* 0x000fe400078e00ff */
[----:B------:R-:W-:-:S10]  /*0c70*/  IMAD.MOV.U32 R21, RZ, RZ, -0x80000 ;  /* 0xfff80000ff157424 */ /* 0x000fd400078e00ff */
[----:B------:R-:W-:Y:S05]  /*0c80*/  @!P0 BRA `(.L_x_10) ;  /* 0x0000000000348947 */ /* 0x000fea0003800000 */
[----:B------:R-:W-:Y:S02]  /*0c90*/  ISETP.NE.AND P0, PT, R27, 0x7ff00000, PT ;  /* 0x7ff000001b00780c */ /* 0x000fe40003f05270 */
[----:B------:R-:W-:Y:S02]  /*0ca0*/  LOP3.LUT R21, R9, 0x80000000, R11, 0x48, !PT ;  /* 0x8000000009157812 */ /* 0x000fe400078e480b */
[----:B------:R-:W-:-:S13]  /*0cb0*/  ISETP.EQ.OR P0, PT, R28, RZ, !P0 ;  /* 0x000000ff1c00720c */ /* 0x000fda0004702670 */
[----:B------:R-:W-:Y:S01]  /*0cc0*/  @P0 LOP3.LUT R7, R21, 0x7ff00000, RZ, 0xfc, !PT ;  /* 0x7ff0000015070812 */ /* 0x000fe200078efcff */
[----:B------:R-:W-:Y:S01]  /*0cd0*/  @!P0 IMAD.MOV.U32 R20, RZ, RZ, RZ ;  /* 0x000000ffff148224 */ /* 0x000fe200078e00ff */
[----:B------:R-:W-:-:S03]  /*0ce0*/  @P0 MOV R20, RZ ;  /* 0x000000ff00140202 */ /* 0x000fc60000000f00 */
[----:B------:R-:W-:Y:S01]  /*0cf0*/  @P0 IMAD.MOV.U32 R21, RZ, RZ, R7 ;  /* 0x000000ffff150224 */ /* 0x000fe200078e0007 */
[----:B------:R-:W-:Y:S06]  /*0d00*/  BRA `(.L_x_10) ;  /* 0x0000000000147947 */ /* 0x000fec0003800000 */
.L_x_12:
[----:B------:R-:W-:Y:S01]  /*0d10*/  LOP3.LUT R21, R11, 0x80000, RZ, 0xfc, !PT ;  /* 0x000800000b157812 */ /* 0x000fe200078efcff */
[----:B------:R-:W-:Y:S01]  /*0d20*/  IMAD.MOV.U32 R20, RZ, RZ, R10 ;  /* 0x000000ffff147224 */ /* 0x000fe200078e000a */
[----:B------:R-:W-:Y:S06]  /*0d30*/  BRA `(.L_x_10) ;  /* 0x0000000000087947 */ /* 0x000fec0003800000 */
.L_x_11:
[----:B------:R-:W-:Y:S01]  /*0d40*/  LOP3.LUT R21, R9, 0x80000, RZ, 0xfc, !PT ;  /* 0x0008000009157812 */ /* 0x000fe200078efcff */
[----:B------:R-:W-:-:S07]  /*0d50*/  IMAD.MOV.U32 R20, RZ, RZ, R8 ;  /* 0x000000ffff147224 */ /* 0x000fce00078e0008 */
.L_x_10:
[----:B------:R-:W-:Y:S05]  /*0d60*/  BSYNC.RECONVERGENT B1 ;  /* 0x0000000000017941 */ /* 0x000fea0003800200 */
.L_x_8:
[----:B------:R-:W-:Y:S02]  /*0d70*/  IMAD.MOV.U32 R8, RZ, RZ, R0 ;  /* 0x000000ffff087224 */ /* 0x000fe400078e0000 */
[----:B------:R-:W-:-:S04]  /*0d80*/  IMAD.MOV.U32 R9, RZ, RZ, 0x0 ;  /* 0x00000000ff097424 */ /* 0x000fc800078e00ff */
[----:B------:R-:W-:Y:S05]  /*0d90*/  RET.REL.NODEC R8 `(_Z22compute_max_wave_speedPdS_iid) ;  /* 0xfffffff008987950 */ /* 0x000fea0003c3ffff */
        .weak           $__internal_1_$__cuda_sm20_dsqrt_rn_f64_mediumpath_v1
        .type           $__internal_1_$__cuda_sm20_dsqrt_rn_f64_mediumpath_v1,@function
        .size           $__internal_1_$__cuda_sm20_dsqrt_rn_f64_mediumpath_v1,(.L_x_61 - $__internal_1_$__cuda_sm20_dsqrt_rn_f64_mediumpath_v1)
$__internal_1_$__cuda_sm20_dsqrt_rn_f64_mediumpath_v1:
[----:B------:R-:W-:Y:S01]  /*0da0*/  ISETP.GE.U32.AND P0, PT, R10, -0x3400000, PT ;  /* 0xfcc000000a00780c */ /* 0x000fe20003f06070 */
[----:B------:R-:W-:Y:S01]  /*0db0*/  BSSY.RECONVERGENT B1, `(.L_x_13) ;  /* 0x0000028000017945 */ /* 0x000fe20003800200 */
[----:B------:R-:W-:Y:S01]  /*0dc0*/  IMAD.MOV.U32 R10, RZ, RZ, R8 ;  /* 0x000000ffff0a7224 */ /* 0x000fe200078e0008 */
[----:B------:R-:W-:Y:S01]  /*0dd0*/  MOV R18, R20 ;  /* 0x0000001400127202 */ /* 0x000fe20000000f00 */
[----:B------:R-:W-:Y:S02]  /*0de0*/  IMAD.MOV.U32 R11, RZ, RZ, R9 ;  /* 0x000000ffff0b7224 */ /* 0x000fe400078e0009 */
[----:B------:R-:W-:Y:S02]  /*0df0*/  IMAD.MOV.U32 R8, RZ, RZ, R14 ;  /* 0x000000ffff087224 */ /* 0x000fe400078e000e */
[----:B------:R-:W-:-:S05]  /*0e00*/  IMAD.MOV.U32 R9, RZ, RZ, R15 ;  /* 0x000000ffff097224 */ /* 0x000fca00078e000f */
[----:B------:R-:W-:Y:S05]  /*0e10*/  @!P0 BRA `(.L_x_14) ;  /* 0x0000000000208947 */ /* 0x000fea0003800000 */
[----:B------:R-:W-:-:S10]  /*0e20*/  DFMA.RM R8, R8, R18, R12 ;  /* 0x000000120808722b */ /* 0x000fd4000000400c */
[----:B------:R-:W-:-:S05]  /*0e30*/  IADD3 R12, P0, PT, R8, 0x1, RZ ;  /* 0x00000001080c7810 */ /* 0x000fca0007f1e0ff */
[----:B------:R-:W-:-:S06]  /*0e40*/  IMAD.X R13, RZ, RZ, R9, P0 ;  /* 0x000000ffff0d7224 */ /* 0x000fcc00000e0609 */
[----:B------:R-:W-:-:S08]  /*0e50*/  DFMA.RP R10, -R8, R12, R10 ;  /* 0x0000000c080a722b */ /* 0x000fd0000000810a */
[----:B------:R-:W-:-:S06]  /*0e60*/  DSETP.GT.AND P0, PT, R10, RZ, PT ;  /* 0x000000ff0a00722a */ /* 0x000fcc0003f04000 */
[----:B------:R-:W-:Y:S02]  /*0e70*/  FSEL R8, R12, R8, P0 ;  /* 0x000000080c087208 */ /* 0x000fe40000000000 */
[----:B------:R-:W-:Y:S01]  /*0e80*/  FSEL R9, R13, R9, P0 ;  /* 0x000000090d097208 */ /* 0x000fe20000000000 */
[----:B------:R-:W-:Y:S06]  /*0e90*/  BRA `(.L_x_15) ;  /* 0x0000000000647947 */ /* 0x000fec0003800000 */
.L_x_14:
[----:B------:R-:W-:-:S14]  /*0ea0*/  DSETP.NE.AND P0, PT, R10, RZ, PT ;  /* 0x000000ff0a00722a */ /* 0x000fdc0003f05000 */
[----:B------:R-:W-:Y:S05]  /*0eb0*/  @!P0 BRA `(.L_x_16) ;  /* 0x0000000000588947 */ /* 0x000fea0003800000 */
[----:B------:R-:W-:-:S13]  /*0ec0*/  ISETP.GE.AND P0, PT, R11, RZ, PT ;  /* 0x000000ff0b00720c */ /* 0x000fda0003f06270 */
[----:B------:R-:W-:Y:S01]  /*0ed0*/  @!P0 MOV R8, 0x0 ;  /* 0x0000000000088802 */ /* 0x000fe20000000f00 */
[----:B------:R-:W-:Y:S01]  /*0ee0*/  @!P0 IMAD.MOV.U32 R9, RZ, RZ, -0x80000 ;  /* 0xfff80000ff098424 */ /* 0x000fe200078e00ff */
[----:B------:R-:W-:Y:S06]  /*0ef0*/  @!P0 BRA `(.L_x_15) ;  /* 0x00000000004c8947 */ /* 0x000fec0003800000 */
[----:B------:R-:W-:-:S13]  /*0f00*/  ISETP.GT.AND P0, PT, R11, 0x7fefffff, PT ;  /* 0x7fefffff0b00780c */ /* 0x000fda0003f04270 */
[----:B------:R-:W-:Y:S05]  /*0f10*/  @P0 BRA `(.L_x_16) ;  /* 0x0000000000400947 */ /* 0x000fea0003800000 */
[----:B------:R-:W-:Y:S01]  /*0f20*/  DMUL R8, R10, 8.11296384146066816958e+31 ;  /* 0x469000000a087828 */ /* 0x000fe20000000000 */
[----:B------:R-:W-:Y:S02]  /*0f30*/  IMAD.MOV.U32 R14, RZ, RZ, 0x0 ;  /* 0x00000000ff0e7424 */ /* 0x000fe400078e00ff */
[----:B------:R-:W-:Y:S02]  /*0f40*/  IMAD.MOV.U32 R10, RZ, RZ, RZ ;  /* 0x000000ffff0a7224 */ /* 0x000fe400078e00ff */
[----:B------:R-:W-:Y:S01]  /*0f50*/  IMAD.MOV.U32 R15, RZ, RZ, 0x3fd80000 ;  /* 0x3fd80000ff0f7424 */ /* 0x000fe200078e00ff */
[----:B------:R-:W0:Y:S03]  /*0f60*/  MUFU.RSQ64H R11, R9 ;  /* 0x00000009000b7308 */ /* 0x000e260000001c00 */
[----:B0-----:R-:W-:-:S08]  /*0f70*/  DMUL R12, R10, R10 ;  /* 0x0000000a0a0c7228 */ /* 0x001fd00000000000 */
[----:B------:R-:W-:-:S08]  /*0f80*/  DFMA R12, R8, -R12, 1 ;  /* 0x3ff00000080c742b */ /* 0x000fd0000000080c */
[----:B------:R-:W-:Y:S02]  /*0f90*/  DFMA R14, R12, R14, 0.5 ;  /* 0x3fe000000c0e742b */ /* 0x000fe4000000000e */
[----:B------:R-:W-:-:S08]  /*0fa0*/  DMUL R12, R10, R12 ;  /* 0x0000000c0a0c7228 */ /* 0x000fd00000000000 */
[----:B------:R-:W-:-:S08]  /*0fb0*/  DFMA R12, R14, R12, R10 ;  /* 0x0000000c0e0c722b */ /* 0x000fd0000000000a */
[----:B------:R-:W-:Y:S02]  /*0fc0*/  DMUL R10, R8, R12 ;  /* 0x0000000c080a7228 */ /* 0x000fe40000000000 */
[----:B------:R-:W-:-:S06]  /*0fd0*/  VIADD R13, R13, 0xfff00000 ;  /* 0xfff000000d0d7836 */ /* 0x000fcc0000000000 */
[----:B------:R-:W-:-:S08]  /*0fe0*/  DFMA R14, R10, -R10, R8 ;  /* 0x8000000a0a0e722b */ /* 0x000fd00000000008 */
[----:B------:R-:W-:-:S10]  /*0ff0*/  DFMA R8, R12, R14, R10 ;  /* 0x0000000e0c08722b */ /* 0x000fd4000000000a */
[----:B------:R-:W-:Y:S01]  /*1000*/  IADD3 R9, PT, PT, R9, -0x3500000, RZ ;  /* 0xfcb0000009097810 */ /* 0x000fe20007ffe0ff */
[----:B------:R-:W-:Y:S06]  /*1010*/  BRA `(.L_x_15) ;  /* 0x0000000000047947 */ /* 0x000fec0003800000 */
.L_x_16:
[----:B------:R-:W-:-:S11]  /*1020*/  DADD R8, R10, R10 ;  /* 0x000000000a087229 */ /* 0x000fd6000000000a */
.L_x_15:
[----:B------:R-:W-:Y:S05]  /*1030*/  BSYNC.RECONVERGENT B1 ;  /* 0x0000000000017941 */ /* 0x000fea0003800200 */
.L_x_13:
[----:B------:R-:W-:Y:S02]  /*1040*/  IMAD.MOV.U32 R16, RZ, RZ, R8 ;  /* 0x000000ffff107224 */ /* 0x000fe400078e0008 */
[----:B------:R-:W-:Y:S02]  /*1050*/  IMAD.MOV.U32 R17, RZ, RZ, R9 ;  /* 0x000000ffff117224 */ /* 0x000fe400078e0009 */
[----:B------:R-:W-:Y:S02]  /*1060*/  IMAD.MOV.U32 R8, RZ, RZ, R0 ;  /* 0x000000ffff087224 */ /* 0x000fe400078e0000 */
[----:B------:R-:W-:-:S04]  /*1070*/  IMAD.MOV.U32 R9, RZ, RZ, 0x0 ;  /* 0x00000000ff097424 */ /* 0x000fc800078e00ff */
[----:B------:R-:W-:Y:S05]  /*1080*/  RET.REL.NODEC R8 `(_Z22compute_max_wave_speedPdS_iid) ;  /* 0xffffffec08dc7950 */ /* 0x000fea0003c3ffff */
.L_x_17:
[----:B------:R-:W-:-:S00]  /*1090*/  BRA `(.L_x_17) ;  /* 0xfffffffc00fc7947 */ /* 0x000fc0000383ffff */
[----:B------:R-:W-:-:S00]  /*10a0*/  NOP ;  /* 0x0000000000007918 */ /* 0x000fc00000000000 */
        /* <DEDUP_REMOVED lines=13> */
.L_x_61:


//--------------------- .text._Z25apply_boundary_conditionsPdii --------------------------
	.section	.text._Z25apply_boundary_conditionsPdii,"ax",@progbits
	.align	128
        .global         _Z25apply_boundary_conditionsPdii
        .type           _Z25apply_boundary_conditionsPdii,@function
        .size           _Z25apply_boundary_conditionsPdii,(.L_x_64 - _Z25apply_boundary_conditionsPdii)
        .other          _Z25apply_boundary_conditionsPdii,@"STO_CUDA_ENTRY STV_DEFAULT"
_Z25apply_boundary_conditionsPdii:
.text._Z25apply_boundary_conditionsPdii:
[----:B------:R-:W-:Y:S01]  /*0000*/  LDC R1, c[0x0][0x37c] ;  /* 0x0000df00ff017b82 */ /* 0x000fe20000000800 */
[----:B------:R-:W0:Y:S07]  /*0010*/  S2R R3, SR_TID.X ;  /* 0x0000000000037919 */ /* 0x000e2e0000002100 */
[----:B------:R-:W0:Y:S01]  /*0020*/  S2UR UR4, SR_CTAID.X ;  /* 0x00000000000479c3 */ /* 0x000e220000002500 */
[----:B------:R-:W-:Y:S01]  /*0030*/  BSSY.RECONVERGENT B0, `(.L_x_18) ;  /* 0x0000069000007945 */ /* 0x000fe20003800200 */
[----:B------:R-:W1:Y:S06]  /*0040*/  S2R R5, SR_TID.Y ;  /* 0x0000000000057919 */ /* 0x000e6c0000002200 */
[----:B------:R-:W0:Y:S08]  /*0050*/  LDC R2, c[0x0][0x360] ;  /* 0x0000d800ff027b82 */ /* 0x000e300000000800 */
[----:B------:R-:W2:Y:S08]  /*0060*/  LDC R0, c[0x0][0x38c] ;  /* 0x0000e300ff007b82 */ /* 0x000eb00000000800 */
[----:B------:R-:W1:Y:S08]  /*0070*/  S2UR UR6, SR_CTAID.Y ;  /* 0x00000000000679c3 */ /* 0x000e700000002600 */
[----:B------:R-:W1:Y:S01]  /*0080*/  LDC R4, c[0x0][0x364] ;  /* 0x0000d900ff047b82 */ /* 0x000e620000000800 */
[----:B0-----:R-:W-:Y:S01]  /*0090*/  IMAD R2, R2, UR4, R3 ;  /* 0x0000000402027c24 */ /* 0x001fe2000f8e0203 */
[----:B------:R-:W0:Y:S01]  /*00a0*/  LDCU.64 UR4, c[0x0][0x358] ;  /* 0x00006b00ff0477ac */ /* 0x000e220008000a00 */
[----:B--2---:R-:W-:-:S04]  /*00b0*/  ISETP.GE.AND P0, PT, R0, 0x1, PT ;  /* 0x000000010000780c */ /* 0x004fc80003f06270 */
[----:B------:R-:W-:Y:S01]  /*00c0*/  ISETP.NE.OR P1, PT, R2, RZ, !P0 ;  /* 0x000000ff0200720c */ /* 0x000fe20004725670 */
[----:B-1----:R-:W-:-:S12]  /*00d0*/  IMAD R3, R4, UR6, R5 ;  /* 0x0000000604037c24 */ /* 0x002fd8000f8e0205 */
[----:B0-----:R-:W-:Y:S05]  /*00e0*/  @P1 BRA `(.L_x_19) ;  /* 0x0000000400741947 */ /* 0x001fea0003800000 */
[C---:B------:R-:W-:Y:S01]  /*00f0*/  ISETP.GE.U32.AND P1, PT, R0.reuse, 0x4, PT ;  /* 0x000000040000780c */ /* 0x040fe20003f26070 */
[----:B------:R-:W-:Y:S01]  /*0100*/  HFMA2 R5, -RZ, RZ, 0, 0 ;  /* 0x00000000ff057431 */ /* 0x000fe200000001ff */
[----:B------:R-:W-:-:S04]  /*0110*/  LOP3.LUT R4, R0, 0x3, RZ, 0xc0, !PT ;  /* 0x0000000300047812 */ /* 0x000fc800078ec0ff */
[----:B------:R-:W-:-:S07]  /*0120*/  ISETP.NE.AND P2, PT, R4, RZ, PT ;  /* 0x000000ff0400720c */ /* 0x000fce0003f45270 */
[----:B------:R-:W-:Y:S06]  /*0130*/  @!P1 BRA `(.L_x_20) ;  /* 0x0000000000bc9947 */ /* 0x000fec0003800000 */
[----:B------:R-:W0:Y:S01]  /*0140*/  LDC R6, c[0x0][0x388] ;  /* 0x0000e200ff067b82 */ /* 0x000e220000000800 */
[----:B------:R-:W-:Y:S01]  /*0150*/  LOP3.LUT R5, R0, 0x7ffffffc, RZ, 0xc0, !PT ;  /* 0x7ffffffc00057812 */ /* 0x000fe200078ec0ff */
[----:B------:R-:W-:-:S03]  /*0160*/  IMAD.MOV.U32 R9, RZ, RZ, RZ ;  /* 0x000000ffff097224 */ /* 0x000fc600078e00ff */
[----:B------:R-:W-:Y:S01]  /*0170*/  IADD3 R22, PT, PT, -R5, RZ, RZ ;  /* 0x000000ff05167210 */ /* 0x000fe20007ffe1ff */
[C---:B0-----:R-:W-:Y:S01]  /*0180*/  IMAD.SHL.U32 R7, R6.reuse, 0x4, RZ ;  /* 0x0000000406077824 */ /* 0x041fe200078e00ff */
[C---:B------:R-:W-:Y:S01]  /*0190*/  SHF.L.U32 R23, R6.reuse, 0x3, RZ ;  /* 0x0000000306177819 */ /* 0x040fe200000006ff */
[----:B------:R-:W-:-:S07]  /*01a0*/  IMAD R8, R6, 0xc, RZ ;  /* 0x0000000c06087824 */ /* 0x000fce00078e02ff */
.L_x_21:
[----:B0-----:R-:W0:Y:S02]  /*01b0*/  LDC.64 R10, c[0x0][0x380] ;  /* 0x0000e000ff0a7b82 */ /* 0x001e240000000a00 */
[----:B0-----:R-:W-:-:S05]  /*01c0*/  IMAD.WIDE R20, R9, 0x8, R10 ;  /* 0x0000000809147825 */ /* 0x001fca00078e020a */
[----:B------:R-:W2:Y:S04]  /*01d0*/  LDG.E.64 R24, desc[UR4][R20.64+0x20] ;  /* 0x0000200414187981 */ /* 0x000ea8000c1e1b00 */
[----:B------:R-:W3:Y:S04]  /*01e0*/  LDG.E.64 R26, desc[UR4][R20.64+0x30] ;  /* 0x00003004141a7981 */ /* 0x000ee8000c1e1b00 */
[----:B------:R-:W4:Y:S01]  /*01f0*/  LDG.E.64 R28, desc[UR4][R20.64+0x38] ;  /* 0x00003804141c7981 */ /* 0x000f22000c1e1b00 */
[----:B------:R-:W-:-:S03]  /*0200*/  IMAD.WIDE R12, R7, 0x8, R10 ;  /* 0x00000008070c7825 */ /* 0x000fc600078e020a */
[----:B------:R-:W-:Y:S04]  /*0210*/  STG.E.64 desc[UR4][R20.64+0x8], RZ ;  /* 0x000008ff14007986 */ /* 0x000fe8000c101b04 */
[----:B--2---:R-:W-:Y:S04]  /*0220*/  STG.E.64 desc[UR4][R20.64], R24 ;  /* 0x0000001814007986 */ /* 0x004fe8000c101b04 */
[----:B---3--:R-:W-:Y:S04]  /*0230*/  STG.E.64 desc[UR4][R20.64+0x10], R26 ;  /* 0x0000101a14007986 */ /* 0x008fe8000c101b04 */
[----:B----4-:R0:W-:Y:S04]  /*0240*/  STG.E.64 desc[UR4][R20.64+0x18], R28 ;  /* 0x0000181c14007986 */ /* 0x0101e8000c101b04 */
[----:B------:R-:W2:Y:S04]  /*0250*/  LDG.E.64 R14, desc[UR4][R12.64+0x20] ;  /* 0x000020040c0e7981 */ /* 0x000ea8000c1e1b00 */
[----:B------:R-:W3:Y:S04]  /*0260*/  LDG.E.64 R16, desc[UR4][R12.64+0x30] ;  /* 0x000030040c107981 */ /* 0x000ee8000c1e1b00 */
[----:B------:R-:W4:Y:S01]  /*0270*/  LDG.E.64 R18, desc[UR4][R12.64+0x38] ;  /* 0x000038040c127981 */ /* 0x000f22000c1e1b00 */
[----:B0-----:R-:W-:-:S03]  /*0280*/  IMAD.WIDE R20, R23, 0x8, R10 ;  /* 0x0000000817147825 */ /* 0x001fc600078e020a */
[----:B------:R-:W-:Y:S04]  /*0290*/  STG.E.64 desc[UR4][R12.64+0x8], RZ ;  /* 0x000008ff0c007986 */ /* 0x000fe8000c101b04 */
[----:B--2---:R0:W-:Y:S04]  /*02a0*/  STG.E.64 desc[UR4][R12.64], R14 ;  /* 0x0000000e0c007986 */ /* 0x0041e8000c101b04 */
[----:B---3--:R1:W-:Y:S04]  /*02b0*/  STG.E.64 desc[UR4][R12.64+0x10], R16 ;  /* 0x000010100c007986 */ /* 0x0083e8000c101b04 */
[----:B----4-:R2:W-:Y:S04]  /*02c0*/  STG.E.64 desc[UR4][R12.64+0x18], R18 ;  /* 0x000018120c007986 */ /* 0x0105e8000c101b04 */
[----:B------:R-:W3:Y:S04]  /*02d0*/  LDG.E.64 R26, desc[UR4][R20.64+0x30] ;  /* 0x00003004141a7981 */ /* 0x000ee8000c1e1b00 */
[----:B0-----:R-:W4:Y:S04]  /*02e0*/  LDG.E.64 R14, desc[UR4][R20.64+0x20] ;  /* 0x00002004140e7981 */ /* 0x001f28000c1e1b00 */
[----:B------:R-:W5:Y:S01]  /*02f0*/  LDG.E.64 R24, desc[UR4][R20.64+0x38] ;  /* 0x0000380414187981 */ /* 0x000f62000c1e1b00 */
[----:B------:R-:W-:-:S03]  /*0300*/  IMAD.WIDE R10, R8, 0x8, R10 ;  /* 0x00000008080a7825 */ /* 0x000fc600078e020a */
[----:B------:R0:W-:Y:S04]  /*0310*/  STG.E.64 desc[UR4][R20.64+0x8], RZ ;  /* 0x000008ff14007986 */ /* 0x0001e8000c101b04 */
[----:B---3--:R0:W-:Y:S04]  /*0320*/  STG.E.64 desc[UR4][R20.64+0x10], R26 ;  /* 0x0000101a14007986 */ /* 0x0081e8000c101b04 */
[----:B----4-:R0:W-:Y:S04]  /*0330*/  STG.E.64 desc[UR4][R20.64], R14 ;  /* 0x0000000e14007986 */ /* 0x0101e8000c101b04 */
[----:B-----5:R0:W-:Y:S04]  /*0340*/  STG.E.64 desc[UR4][R20.64+0x18], R24 ;  /* 0x0000181814007986 */ /* 0x0201e8000c101b04 */
[----:B------:R-:W3:Y:S04]  /*0350*/  LDG.E.64 R28, desc[UR4][R10.64+0x20] ;  /* 0x000020040a1c7981 */ /* 0x000ee8000c1e1b00 */
[----:B-1----:R-:W4:Y:S04]  /*0360*/  LDG.E.64 R16, desc[UR4][R10.64+0x30] ;  /* 0x000030040a107981 */ /* 0x002f28000c1e1b00 */
[----:B--2---:R-:W2:Y:S01]  /*0370*/  LDG.E.64 R12, desc[UR4][R10.64+0x38] ;  /* 0x000038040a0c7981 */ /* 0x004ea2000c1e1b00 */
[----:B------:R-:W-:-:S03]  /*0380*/  VIADD R22, R22, 0x4 ;  /* 0x0000000416167836 */ /* 0x000fc60000000000 */
[----:B------:R0:W-:Y:S02]  /*0390*/  STG.E.64 desc[UR4][R10.64+0x8], RZ ;  /* 0x000008ff0a007986 */ /* 0x0001e4000c101b04 */
[----:B------:R-:W-:Y:S01]  /*03a0*/  ISETP.NE.AND P1, PT, R22, RZ, PT ;  /* 0x000000ff1600720c */ /* 0x000fe20003f25270 */
[C---:B------:R-:W-:Y:S01]  /*03b0*/  IMAD R7, R6.reuse, 0x10, R7 ;  /* 0x0000001006077824 */ /* 0x040fe200078e0207 */
[C---:B------:R-:W-:Y:S01]  /*03c0*/  LEA R9, R6.reuse, R9, 0x4 ;  /* 0x0000000906097211 */ /* 0x040fe200078e20ff */
[C---:B------:R-:W-:Y:S01]  /*03d0*/  IMAD R8, R6.reuse, 0x10, R8 ;  /* 0x0000001006087824 */ /* 0x040fe200078e0208 */
[----:B------:R-:W-:Y:S01]  /*03e0*/  LEA R23, R6, R23, 0x4 ;  /* 0x0000001706177211 */ /* 0x000fe200078e20ff */
[----:B---3--:R0:W-:Y:S04]  /*03f0*/  STG.E.64 desc[UR4][R10.64], R28 ;  /* 0x0000001c0a007986 */ /* 0x0081e8000c101b04 */
[----:B----4-:R0:W-:Y:S04]  /*0400*/  STG.E.64 desc[UR4][R10.64+0x10], R16 ;  /* 0x000010100a007986 */ /* 0x0101e8000c101b04 */
[----:B--2---:R0:W-:Y:S01]  /*0410*/  STG.E.64 desc[UR4][R10.64+0x18], R12 ;  /* 0x0000180c0a007986 */ /* 0x0041e2000c101b04 */
[----:B------:R-:W-:Y:S05]  /*0420*/  @P1 BRA `(.L_x_21) ;  /* 0xfffffffc00601947 */ /* 0x000fea000383ffff */
.L_x_20:
[----:B------:R-:W-:Y:S05]  /*0430*/  @!P2 BRA `(.L_x_19) ;  /* 0x0000000000a0a947 */ /* 0x000fea0003800000 */
[----:B------:R-:W-:Y:S02]  /*0440*/  ISETP.NE.AND P1, PT, R4, 0x1, PT ;  /* 0x000000010400780c */ /* 0x000fe40003f25270 */
[----:B------:R-:W-:-:S04]  /*0450*/  LOP3.LUT R6, R0, 0x1, RZ, 0xc0, !PT ;  /* 0x0000000100067812 */ /* 0x000fc800078ec0ff */
[----:B------:R-:W-:-:S07]  /*0460*/  ISETP.NE.U32.AND P2, PT, R6, 0x1, PT ;  /* 0x000000010600780c */ /* 0x000fce0003f45070 */
[----:B------:R-:W-:Y:S06]  /*0470*/  @!P1 BRA `(.L_x_22) ;  /* 0x00000000005c9947 */ /* 0x000fec0003800000 */
[----:B------:R-:W1:Y:S01]  /*0480*/  LDCU UR6, c[0x0][0x388] ;  /* 0x00007100ff0677ac */ /* 0x000e620008000800 */
[----:B0-----:R-:W0:Y:S01]  /*0490*/  LDC.64 R14, c[0x0][0x380] ;  /* 0x0000e000ff0e7b82 */ /* 0x001e220000000a00 */
[----:B-1----:R-:W-:-:S05]  /*04a0*/  IMAD R4, R5, UR6, RZ ;  /* 0x0000000605047c24 */ /* 0x002fca000f8e02ff */
[----:B------:R-:W-:-:S05]  /*04b0*/  SHF.L.U32 R7, R4, 0x2, RZ ;  /* 0x0000000204077819 */ /* 0x000fca00000006ff */
[----:B0-----:R-:W-:-:S05]  /*04c0*/  IMAD.WIDE R6, R7, 0x8, R14 ;  /* 0x0000000807067825 */ /* 0x001fca00078e020e */
[----:B------:R-:W2:Y:S04]  /*04d0*/  LDG.E.64 R8, desc[UR4][R6.64+0x20] ;  /* 0x0000200406087981 */ /* 0x000ea8000c1e1b00 */
[----:B------:R-:W3:Y:S04]  /*04e0*/  LDG.E.64 R10, desc[UR4][R6.64+0x30] ;  /* 0x00003004060a7981 */ /* 0x000ee8000c1e1b00 */
[----:B------:R-:W4:Y:S01]  /*04f0*/  LDG.E.64 R12, desc[UR4][R6.64+0x38] ;  /* 0x00003804060c7981 */ /* 0x000f22000c1e1b00 */
[----:B------:R-:W-:-:S03]  /*0500*/  VIADD R4, R4, UR6 ;  /* 0x0000000604047c36 */ /* 0x000fc60008000000 */
[----:B------:R1:W-:Y:S02]  /*0510*/  STG.E.64 desc[UR4][R6.64+0x8], RZ ;  /* 0x000008ff06007986 */ /* 0x0003e4000c101b04 */
[----:B------:R-:W-:-:S05]  /*0520*/  SHF.L.U32 R17, R4, 0x2, RZ ;  /* 0x0000000204117819 */ /* 0x000fca00000006ff */
[----:B------:R-:W-:Y:S01]  /*0530*/  IMAD.WIDE R14, R17, 0x8, R14 ;  /* 0x00000008110e7825 */ /* 0x000fe200078e020e */
[----:B--2---:R1:W-:Y:S04]  /*0540*/  STG.E.64 desc[UR4][R6.64], R8 ;  /* 0x0000000806007986 */ /* 0x0043e8000c101b04 */
[----:B---3--:R1:W-:Y:S04]  /*0550*/  STG.E.64 desc[UR4][R6.64+0x10], R10 ;  /* 0x0000100a06007986 */ /* 0x0083e8000c101b04 */
[----:B----4-:R1:W-:Y:S04]  /*0560*/  STG.E.64 desc[UR4][R6.64+0x18], R12 ;  /* 0x0000180c06007986 */ /* 0x0103e8000c101b04 */
[----:B------:R-:W2:Y:S04]  /*0570*/  LDG.E.64 R16, desc[UR4][R14.64+0x20] ;  /* 0x000020040e107981 */ /* 0x000ea8000c1e1b00 */
[----:B------:R-:W3:Y:S04]  /*0580*/  LDG.E.64 R18, desc[UR4][R14.64+0x30] ;  /* 0x000030040e127981 */ /* 0x000ee8000c1e1b00 */
[----:B------:R-:W4:Y:S01]  /*0590*/  LDG.E.64 R20, desc[UR4][R14.64+0x38] ;  /* 0x000038040e147981 */ /* 0x000f22000c1e1b00 */
[----:B------:R-:W-:-:S03]  /*05a0*/  VIADD R5, R5, 0x2 ;  /* 0x0000000205057836 */ /* 0x000fc60000000000 */
[----:B------:R1:W-:Y:S04]  /*05b0*/  STG.E.64 desc[UR4][R14.64+0x8], RZ ;  /* 0x000008ff0e007986 */ /* 0x0003e8000c101b04 */
[----:B--2---:R1:W-:Y:S04]  /*05c0*/  STG.E.64 desc[UR4][R14.64], R16 ;  /* 0x000000100e007986 */ /* 0x0043e8000c101b04 */
[----:B---3--:R1:W-:Y:S04]  /*05d0*/  STG.E.64 desc[UR4][R14.64+0x10], R18 ;  /* 0x000010120e007986 */ /* 0x0083e8000c101b04 */
[----:B----4-:R1:W-:Y:S02]  /*05e0*/  STG.E.64 desc[UR4][R14.64+0x18], R20 ;  /* 0x000018140e007986 */ /* 0x0103e4000c101b04 */
.L_x_22:
[----:B------:R-:W-:Y:S05]  /*05f0*/  @P2 BRA `(.L_x_19) ;  /* 0x0000000000302947 */ /* 0x000fea0003800000 */
[----:B------:R-:W2:Y:S01]  /*0600*/  LDCU UR6, c[0x0][0x388] ;  /* 0x00007100ff0677ac */ /* 0x000ea20008000800 */
[----:B-1----:R-:W1:Y:S01]  /*0610*/  LDC.64 R6, c[0x0][0x380] ;  /* 0x0000e000ff067b82 */ /* 0x002e620000000a00 */
[----:B--2---:R-:W-:-:S05]  /*0620*/  IMAD R5, R5, UR6, RZ ;  /* 0x0000000605057c24 */ /* 0x004fca000f8e02ff */
[----:B------:R-:W-:-:S05]  /*0630*/  SHF.L.U32 R5, R5, 0x2, RZ ;  /* 0x0000000205057819 */ /* 0x000fca00000006ff */
[----:B-1----:R-:W-:-:S05]  /*0640*/  IMAD.WIDE R4, R5, 0x8, R6 ;  /* 0x0000000805047825 */ /* 0x002fca00078e0206 */
[----:B------:R-:W2:Y:S04]  /*0650*/  LDG.E.64 R6, desc[UR4][R4.64+0x20] ;  /* 0x0000200404067981 */ /* 0x000ea8000c1e1b00 */
[----:B------:R-:W3:Y:S04]  /*0660*/  LDG.E.64 R8, desc[UR4][R4.64+0x30] ;  /* 0x0000300404087981 */ /* 0x000ee8000c1e1b00 */
[----:B0-----:R-:W4:Y:S04]  /*0670*/  LDG.E.64 R10, desc[UR4][R4.64+0x38] ;  /* 0x00003804040a7981 */ /* 0x001f28000c1e1b00 */
[----:B------:R0:W-:Y:S04]  /*0680*/  STG.E.64 desc[UR4][R4.64+0x8], RZ ;  /* 0x000008ff04007986 */ /* 0x0001e8000c101b04 */
[----:B--2---:R0:W-:Y:S04]  /*0690*/  STG.E.64 desc[UR4][R4.64], R6 ;  /* 0x0000000604007986 */ /* 0x0041e8000c101b04 */
[----:B---3--:R0:W-:Y:S04]  /*06a0*/  STG.E.64 desc[UR4][R4.64+0x10], R8 ;  /* 0x0000100804007986 */ /* 0x0081e8000c101b04 */
[----:B----4-:R0:W-:Y:S02]  /*06b0*/  STG.E.64 desc[UR4][R4.64+0x18], R10 ;  /* 0x0000180a04007986 */ /* 0x0101e4000c101b04 */
.L_x_19:
[----:B------:R-:W-:Y:S05]  /*06c0*/  BSYNC.RECONVERGENT B0 ;  /* 0x0000000000007941 */ /* 0x000fea0003800200 */
.L_x_18:
[----:B01----:R-:W0:Y:S01]  /*06d0*/  LDC R7, c[0x0][0x388] ;  /* 0x0000e200ff077b82 */ /* 0x003e220000000800 */
[----:B------:R-:W-:Y:S01]  /*06e0*/  BSSY.RECONVERGENT B0, `(.L_x_23) ;  /* 0x0000065000007945 */ /* 0x000fe20003800200 */
[C---:B0-----:R-:W-:Y:S01]  /*06f0*/  ISETP.GE.AND P1, PT, R7.reuse, 0x1, PT ;  /* 0x000000010700780c */ /* 0x041fe20003f26270 */
[----:B------:R-:W-:-:S03]  /*0700*/  VIADD R9, R7, 0xffffffff ;  /* 0xffffffff07097836 */ /* 0x000fc60000000000 */
[----:B------:R-:W-:-:S13]  /*0710*/  ISETP.NE.OR P2, PT, R3, RZ, !P1 ;  /* 0x000000ff0300720c */ /* 0x000fda0004f45670 */
[----:B------:R-:W-:Y:S05]  /*0720*/  @P2 BRA `(.L_x_24) ;  /* 0x0000000400802947 */ /* 0x000fea0003800000 */
[----:B------:R-:W-:Y:S02]  /*0730*/  ISETP.GE.U32.AND P3, PT, R9, 0x3, PT ;  /* 0x000000030900780c */ /* 0x000fe40003f66070 */
[----:B------:R-:W-:Y:S02]  /*0740*/  LOP3.LUT R22, R7, 0x3, RZ, 0xc0, !PT ;  /* 0x0000000307167812 */ /* 0x000fe400078ec0ff */
[----:B------:R-:W-:Y:S02]  /*0750*/  MOV R6, RZ ;  /* 0x000000ff00067202 */ /* 0x000fe40000000f00 */
[----:B------:R-:W-:-:S07]  /*0760*/  ISETP.NE.AND P2, PT, R22, RZ, PT ;  /* 0x000000ff1600720c */ /* 0x000fce0003f45270 */
[----:B------:R-:W-:Y:S06]  /*0770*/  @!P3 BRA `(.L_x_25) ;  /* 0x0000000000bcb947 */ /* 0x000fec0003800000 */
[C---:B------:R-:W-:Y:S01]  /*0780*/  LOP3.LUT R6, R7.reuse, 0x7ffffffc, RZ, 0xc0, !PT ;  /* 0x7ffffffc07067812 */ /* 0x040fe200078ec0ff */
[----:B------:R-:W-:Y:S01]  /*0790*/  IMAD.MOV.U32 R8, RZ, RZ, 0x8 ;  /* 0x00000008ff087424 */ /* 0x000fe200078e00ff */
[----:B------:R-:W-:Y:S02]  /*07a0*/  LEA R13, R7, 0x8, 0x2 ;  /* 0x00000008070d7811 */ /* 0x000fe400078e10ff */
[----:B------:R-:W-:-:S07]  /*07b0*/  IADD3 R12, PT, PT, -R6, RZ, RZ ;  /* 0x000000ff060c7210 */ /* 0x000fce0007ffe1ff */
.L_x_26:
[----:B0-----:R-:W0:Y:S01]  /*07c0*/  LDC.64 R10, c[0x0][0x380] ;  /* 0x0000e000ff0a7b82 */ /* 0x001e220000000a00 */
[----:B------:R-:W-:Y:S01]  /*07d0*/  VIADD R5, R8, 0xfffffff8 ;  /* 0xfffffff808057836 */ /* 0x000fe20000000000 */
[----:B------:R-:W-:-:S03]  /*07e0*/  IADD3 R15, PT, PT, R13, -0x8, RZ ;  /* 0xfffffff80d0f7810 */ /* 0x000fc60007ffe0ff */
[----:B0-----:R-:W-:-:S04]  /*07f0*/  IMAD.WIDE.U32 R4, R5, 0x8, R10 ;  /* 0x0000000805047825 */ /* 0x001fc800078e000a */
[----:B------:R-:W-:Y:S01]  /*0800*/  IMAD.WIDE.U32 R14, R15, 0x8, R10 ;  /* 0x000000080f0e7825 */ /* 0x000fe200078e000a */
[----:B------:R-:W-:Y:S04]  /*0810*/  STG.E.64 desc[UR4][R4.64+0x10], RZ ;  /* 0x000010ff04007986 */ /* 0x000fe8000c101b04 */
[----:B------:R-:W2:Y:S04]  /*0820*/  LDG.E.64 R18, desc[UR4][R14.64] ;  /* 0x000000040e127981 */ /* 0x000ea8000c1e1b00 */
[----:B--2---:R0:W-:Y:S04]  /*0830*/  STG.E.64 desc[UR4][R4.64], R18 ;  /* 0x0000001204007986 */ /* 0x0041e8000c101b04 */
[----:B------:R-:W2:Y:S01]  /*0840*/  LDG.E.64 R24, desc[UR4][R14.64+0x8] ;  /* 0x000008040e187981 */ /* 0x000ea2000c1e1b00 */
[----:B------:R-:W-:-:S03]  /*0850*/  VIADD R17, R13, 0xfffffffc ;  /* 0xfffffffc0d117836 */ /* 0x000fc60000000000 */
[----:B--2---:R-:W-:Y:S04]  /*0860*/  STG.E.64 desc[UR4][R4.64+0x8], R24 ;  /* 0x0000081804007986 */ /* 0x004fe8000c101b04 */
[----:B------:R-:W2:Y:S01]  /*0870*/  LDG.E.64 R20, desc[UR4][R14.64+0x18] ;  /* 0x000018040e147981 */ /* 0x000ea2000c1e1b00 */
[----:B------:R-:W-:-:S03]  /*0880*/  IMAD.WIDE.U32 R16, R17, 0x8, R10 ;  /* 0x0000000811107825 */ /* 0x000fc600078e000a */
[----:B------:R-:W-:Y:S04]  /*0890*/  STG.E.64 desc[UR4][R4.64+0x30], RZ ;  /* 0x000030ff04007986 */ /* 0x000fe8000c101b04 */
[----:B--2---:R1:W-:Y:S04]  /*08a0*/  STG.E.64 desc[UR4][R4.64+0x18], R20 ;  /* 0x0000181404007986 */ /* 0x0043e8000c101b04 */
[----:B------:R-:W2:Y:S04]  /*08b0*/  LDG.E.64 R26, desc[UR4][R16.64] ;  /* 0x00000004101a7981 */ /* 0x000ea8000c1e1b00 */
[----:B--2---:R-:W-:Y:S04]  /*08c0*/  STG.E.64 desc[UR4][R4.64+0x20], R26 ;  /* 0x0000201a04007986 */ /* 0x004fe8000c101b04 */
[----:B------:R-:W2:Y:S01]  /*08d0*/  LDG.E.64 R28, desc[UR4][R16.64+0x8] ;  /* 0x00000804101c7981 */ /* 0x000ea2000c1e1b00 */
[----:B0-----:R-:W-:-:S03]  /*08e0*/  IMAD.WIDE.U32 R18, R13, 0x8, R10 ;  /* 0x000000080d127825 */ /* 0x001fc600078e000a */
[----:B--2---:R-:W-:Y:S04]  /*08f0*/  STG.E.64 desc[UR4][R4.64+0x28], R28 ;  /* 0x0000281c04007986 */ /* 0x004fe8000c101b04 */
[----:B-1----:R-:W2:Y:S04]  /*0900*/  LDG.E.64 R20, desc[UR4][R16.64+0x18] ;  /* 0x0000180410147981 */ /* 0x002ea8000c1e1b00 */
[----:B------:R-:W-:Y:S04]  /*0910*/  STG.E.64 desc[UR4][R4.64+0x50], RZ ;  /* 0x000050ff04007986 */ /* 0x000fe8000c101b04 */
[----:B--2---:R-:W-:Y:S04]  /*0920*/  STG.E.64 desc[UR4][R4.64+0x38], R20 ;  /* 0x0000381404007986 */ /* 0x004fe8000c101b04 */
[----:B------:R-:W2:Y:S04]  /*0930*/  LDG.E.64 R24, desc[UR4][R18.64] ;  /* 0x0000000412187981 */ /* 0x000ea8000c1e1b00 */
[----:B--2---:R-:W-:Y:S04]  /*0940*/  STG.E.64 desc[UR4][R4.64+0x40], R24 ;  /* 0x0000401804007986 */ /* 0x004fe8000c101b04 */
[----:B------:R-:W2:Y:S01]  /*0950*/  LDG.E.64 R14, desc[UR4][R18.64+0x8] ;  /* 0x00000804120e7981 */ /* 0x000ea2000c1e1b00 */
[----:B------:R-:W-:-:S03]  /*0960*/  IADD3 R23, PT, PT, R13, 0x4, RZ ;  /* 0x000000040d177810 */ /* 0x000fc60007ffe0ff */
[----:B--2---:R0:W-:Y:S04]  /*0970*/  STG.E.64 desc[UR4][R4.64+0x48], R14 ;  /* 0x0000480e04007986 */ /* 0x0041e8000c101b04 */
[----:B0-----:R-:W2:Y:S01]  /*0980*/  LDG.E.64 R14, desc[UR4][R18.64+0x18] ;  /* 0x00001804120e7981 */ /* 0x001ea2000c1e1b00 */
[----:B------:R-:W-:-:S03]  /*0990*/  IMAD.WIDE.U32 R10, R23, 0x8, R10 ;  /* 0x00000008170a7825 */ /* 0x000fc600078e000a */
[----:B------:R0:W-:Y:S04]  /*09a0*/  STG.E.64 desc[UR4][R4.64+0x70], RZ ;  /* 0x000070ff04007986 */ /* 0x0001e8000c101b04 */
[----:B--2---:R0:W-:Y:S04]  /*09b0*/  STG.E.64 desc[UR4][R4.64+0x58], R14 ;  /* 0x0000580e04007986 */ /* 0x0041e8000c101b04 */
[----:B------:R-:W2:Y:S04]  /*09c0*/  LDG.E.64 R16, desc[UR4][R10.64] ;  /* 0x000000040a107981 */ /* 0x000ea8000c1e1b00 */
[----:B--2---:R0:W-:Y:S04]  /*09d0*/  STG.E.64 desc[UR4][R4.64+0x60], R16 ;  /* 0x0000601004007986 */ /* 0x0041e8000c101b04 */
[----:B------:R-:W2:Y:S04]  /*09e0*/  LDG.E.64 R20, desc[UR4][R10.64+0x8] ;  /* 0x000008040a147981 */ /* 0x000ea8000c1e1b00 */
[----:B--2---:R0:W-:Y:S04]  /*09f0*/  STG.E.64 desc[UR4][R4.64+0x68], R20 ;  /* 0x0000681404007986 */ /* 0x0041e8000c101b04 */
[----:B------:R-:W2:Y:S01]  /*0a00*/  LDG.E.64 R24, desc[UR4][R10.64+0x18] ;  /* 0x000018040a187981 */ /* 0x000ea2000c1e1b00 */
[----:B------:R-:W-:Y:S01]  /*0a10*/  VIADD R12, R12, 0x4 ;  /* 0x000000040c0c7836 */ /* 0x000fe20000000000 */
[----:B------:R-:W-:Y:S01]  /*0a20*/  IADD3 R8, PT, PT, R8, 0x10, RZ ;  /* 0x0000001008087810 */ /* 0x000fe20007ffe0ff */
[----:B------:R-:W-:-:S03]  /*0a30*/  VIADD R13, R13, 0x10 ;  /* 0x000000100d0d7836 */ /* 0x000fc60000000000 */
[----:B------:R-:W-:Y:S01]  /*0a40*/  ISETP.NE.AND P3, PT, R12, RZ, PT ;  /* 0x000000ff0c00720c */ /* 0x000fe20003f65270 */
[----:B--2---:R0:W-:-:S12]  /*0a50*/  STG.E.64 desc[UR4][R4.64+0x78], R24 ;  /* 0x0000781804007986 */ /* 0x0041d8000c101b04 */
[----:B------:R-:W-:Y:S05]  /*0a60*/  @P3 BRA `(.L_x_26) ;  /* 0xfffffffc00543947 */ /* 0x000fea000383ffff */
.L_x_25:
[----:B------:R-:W-:Y:S05]  /*0a70*/  @!P2 BRA `(.L_x_24) ;  /* 0x0000000000aca947 */ /* 0x000fea0003800000 */
[----:B------:R-:W-:Y:S02]  /*0a80*/  ISETP.NE.AND P2, PT, R22, 0x1, PT ;  /* 0x000000011600780c */ /* 0x000fe40003f45270 */
[----:B0-----:R-:W-:-:S04]  /*0a90*/  LOP3.LUT R4, R7, 0x1, RZ, 0xc0, !PT ;  /* 0x0000000107047812 */ /* 0x001fc800078ec0ff */
[----:B------:R-:W-:-:S07]  /*0aa0*/  ISETP.NE.U32.AND P3, PT, R4, 0x1, PT ;  /* 0x000000010400780c */ /* 0x000fce0003f65070 */
[----:B------:R-:W-:Y:S06]  /*0ab0*/  @!P2 BRA `(.L_x_27) ;  /* 0x000000000064a947 */ /* 0x000fec0003800000 */
[----:B------:R-:W0:Y:S01]  /*0ac0*/  LDC.64 R10, c[0x0][0x380] ;  /* 0x0000e000ff0a7b82 */ /* 0x000e220000000a00 */
[C---:B------:R-:W-:Y:S01]  /*0ad0*/  IADD3 R4, PT, PT, R6.reuse, R7, RZ ;  /* 0x0000000706047210 */ /* 0x040fe20007ffe0ff */
[----:B------:R-:W-:-:S03]  /*0ae0*/  IMAD.SHL.U32 R15, R6, 0x4, RZ ;  /* 0x00000004060f7824 */ /* 0x000fc600078e00ff */
[----:B------:R-:W-:Y:S01]  /*0af0*/  SHF.L.U32 R23, R4, 0x2, RZ ;  /* 0x0000000204177819 */ /* 0x000fe200000006ff */
[----:B0-----:R-:W-:-:S04]  /*0b00*/  IMAD.WIDE.U32 R4, R15, 0x8, R10 ;  /* 0x000000080f047825 */ /* 0x001fc800078e000a */
[----:B------:R-:W-:Y:S01]  /*0b10*/  IMAD.WIDE.U32 R16, R23, 0x8, R10 ;  /* 0x0000000817107825 */ /* 0x000fe200078e000a */
[----:B------:R-:W-:Y:S04]  /*0b20*/  STG.E.64 desc[UR4][R4.64+0x10], RZ ;  /* 0x000010ff04007986 */ /* 0x000fe8000c101b04 */
[----:B------:R-:W2:Y:S04]  /*0b30*/  LDG.E.64 R18, desc[UR4][R16.64] ;  /* 0x0000000410127981 */ /* 0x000ea8000c1e1b00 */
[----:B--2---:R0:W-:Y:S04]  /*0b40*/  STG.E.64 desc[UR4][R4.64], R18 ;  /* 0x0000001204007986 */ /* 0x0041e8000c101b04 */
[----:B------:R-:W2:Y:S01]  /*0b50*/  LDG.E.64 R20, desc[UR4][R16.64+0x8] ;  /* 0x0000080410147981 */ /* 0x000ea2000c1e1b00 */
[----:B------:R-:W-:Y:S01]  /*0b60*/  VIADD R15, R15, 0x4 ;  /* 0x000000040f0f7836 */ /* 0x000fe20000000000 */
[----:B------:R-:W-:-:S02]  /*0b70*/  IADD3 R23, PT, PT, R23, 0x4, RZ ;  /* 0x0000000417177810 */ /* 0x000fc40007ffe0ff */
[----:B--2---:R1:W-:Y:S04]  /*0b80*/  STG.E.64 desc[UR4][R4.64+0x8], R20 ;  /* 0x0000081404007986 */ /* 0x0043e8000c101b04 */
[----:B------:R-:W2:Y:S01]  /*0b90*/  LDG.E.64 R12, desc[UR4][R16.64+0x18] ;  /* 0x00001804100c7981 */ /* 0x000ea2000c1e1b00 */
[----:B------:R-:W-:-:S04]  /*0ba0*/  IMAD.WIDE.U32 R14, R15, 0x8, R10 ;  /* 0x000000080f0e7825 */ /* 0x000fc800078e000a */
[----:B------:R-:W-:Y:S01]  /*0bb0*/  IMAD.WIDE.U32 R10, R23, 0x8, R10 ;  /* 0x00000008170a7825 */ /* 0x000fe200078e000a */
[----:B--2---:R1:W-:Y:S04]  /*0bc0*/  STG.E.64 desc[UR4][R4.64+0x18], R12 ;  /* 0x0000180c04007986 */ /* 0x0043e8000c101b04 */
[----:B------:R1:W-:Y:S04]  /*0bd0*/  STG.E.64 desc[UR4][R14.64+0x10], RZ ;  /* 0x000010ff0e007986 */ /* 0x0003e8000c101b04 */
[----:B------:R-:W2:Y:S04]  /*0be0*/  LDG.E.64 R22, desc[UR4][R10.64] ;  /* 0x000000040a167981 */ /* 0x000ea8000c1e1b00 */
[----:B--2---:R1:W-:Y:S04]  /*0bf0*/  STG.E.64 desc[UR4][R14.64], R22 ;  /* 0x000000160e007986 */ /* 0x0043e8000c101b04 */
[----:B0-----:R-:W2:Y:S04]  /*0c00*/  LDG.E.64 R18, desc[UR4][R10.64+0x8] ;  /* 0x000008040a127981 */ /* 0x001ea8000c1e1b00 */
[----:B--2---:R1:W-:Y:S04]  /*0c10*/  STG.E.64 desc[UR4][R14.64+0x8], R18 ;  /* 0x000008120e007986 */ /* 0x0043e8000c101b04 */
[----:B------:R-:W2:Y:S01]  /*0c20*/  LDG.E.64 R16, desc[UR4][R10.64+0x18] ;  /* 0x000018040a107981 */ /* 0x000ea2000c1e1b00 */
[----:B------:R-:W-:-:S03]  /*0c30*/  VIADD R6, R6, 0x2 ;  /* 0x0000000206067836 */ /* 0x000fc60000000000 */
[----:B--2---:R1:W-:Y:S04]  /*0c40*/  STG.E.64 desc[UR4][R14.64+0x18], R16 ;  /* 0x000018100e007986 */ /* 0x0043e8000c101b04 */
.L_x_27:
[----:B------:R-:W-:Y:S05]  /*0c50*/  @P3 BRA `(.L_x_24) ;  /* 0x0000000000343947 */ /* 0x000fea0003800000 */
[----:B------:R-:W0:Y:S01]  /*0c60*/  LDC.64 R10, c[0x0][0x380] ;  /* 0x0000e000ff0a7b82 */ /* 0x000e220000000a00 */
[C---:B-1----:R-:W-:Y:S01]  /*0c70*/  IADD3 R4, PT, PT, R6.reuse, R7, RZ ;  /* 0x0000000706047210 */ /* 0x042fe20007ffe0ff */
[----:B------:R-:W-:-:S03]  /*0c80*/  IMAD.SHL.U32 R5, R6, 0x4, RZ ;  /* 0x0000000406057824 */ /* 0x000fc600078e00ff */
[----:B------:R-:W-:Y:S01]  /*0c90*/  SHF.L.U32 R13, R4, 0x2, RZ ;  /* 0x00000002040d7819 */ /* 0x000fe200000006ff */
[----:B0-----:R-:W-:-:S04]  /*0ca0*/  IMAD.WIDE.U32 R4, R5, 0x8, R10 ;  /* 0x0000000805047825 */ /* 0x001fc800078e000a */
[----:B------:R-:W-:Y:S01]  /*0cb0*/  IMAD.WIDE.U32 R10, R13, 0x8, R10 ;  /* 0x000000080d0a7825 */ /* 0x000fe200078e000a */
[----:B------:R2:W-:Y:S04]  /*0cc0*/  STG.E.64 desc[UR4][R4.64+0x10], RZ ;  /* 0x000010ff04007986 */ /* 0x0005e8000c101b04 */
[----:B------:R-:W3:Y:S04]  /*0cd0*/  LDG.E.64 R12, desc[UR4][R10.64] ;  /* 0x000000040a0c7981 */ /* 0x000ee8000c1e1b00 */
[----:B---3--:R2:W-:Y:S04]  /*0ce0*/  STG.E.64 desc[UR4][R4.64], R12 ;  /* 0x0000000c04007986 */ /* 0x0085e8000c101b04 */
[----:B------:R-:W3:Y:S04]  /*0cf0*/  LDG.E.64 R14, desc[UR4][R10.64+0x8] ;  /* 0x000008040a0e7981 */ /* 0x000ee8000c1e1b00 */
[----:B---3--:R2:W-:Y:S04]  /*0d00*/  STG.E.64 desc[UR4][R4.64+0x8], R14 ;  /* 0x0000080e04007986 */ /* 0x0085e8000c101b04 */
[----:B------:R-:W3:Y:S04]  /*0d10*/  LDG.E.64 R16, desc[UR4][R10.64+0x18] ;  /* 0x000018040a107981 */ /* 0x000ee8000c1e1b00 */
[----:B---3--:R2:W-:Y:S02]  /*0d20*/  STG.E.64 desc[UR4][R4.64+0x18], R16 ;  /* 0x0000181004007986 */ /* 0x0085e4000c101b04 */
.L_x_24:
[----:B------:R-:W-:Y:S05]  /*0d30*/  BSYNC.RECONVERGENT B0 ;  /* 0x0000000000007941 */ /* 0x000fea0003800200 */
.L_x_23:
[----:B------:R-:W-:Y:S01]  /*0d40*/  ISETP.NE.OR P0, PT, R2, R9, !P0 ;  /* 0x000000090200720c */ /* 0x000fe20004705670 */
[----:B------:R-:W-:-:S12]  /*0d50*/  BSSY.RECONVERGENT B0, `(.L_x_28) ;  /* 0x0000052000007945 */ /* 0x000fd80003800200 */
[----:B------:R-:W-:Y:S05]  /*0d60*/  @P0 BRA `(.L_x_29) ;  /* 0x0000000400400947 */ /* 0x000fea0003800000 */
[C---:B------:R-:W-:Y:S01]  /*0d70*/  ISETP.GE.U32.AND P0, PT, R0.reuse, 0x4, PT ;  /* 0x000000040000780c */ /* 0x040fe20003f06070 */
[----:B012---:R-:W-:Y:S01]  /*0d80*/  IMAD.MOV.U32 R4, RZ, RZ, RZ ;  /* 0x000000ffff047224 */ /* 0x007fe200078e00ff */
[----:B------:R-:W-:-:S04]  /*0d90*/  LOP3.LUT R8, R0, 0x3, RZ, 0xc0, !PT ;  /* 0x0000000300087812 */ /* 0x000fc800078ec0ff */
[----:B------:R-:W-:-:S07]  /*0da0*/  ISETP.NE.AND P2, PT, R8, RZ, PT ;  /* 0x000000ff0800720c */ /* 0x000fce0003f45270 */
[----:B------:R-:W-:Y:S06]  /*0db0*/  @!P0 BRA `(.L_x_30) ;  /* 0x0000000000a08947 */ /* 0x000fec0003800000 */
[----:B------:R-:W-:Y:S02]  /*0dc0*/  LOP3.LUT R4, R0, 0x7ffffffc, RZ, 0xc0, !PT ;  /* 0x7ffffffc00047812 */ /* 0x000fe400078ec0ff */
[----:B------:R-:W-:-:S03]  /*0dd0*/  SHF.L.U32 R6, R2, 0x2, RZ ;  /* 0x0000000202067819 */ /* 0x000fc600000006ff */
[----:B------:R-:W-:-:S07]  /*0de0*/  IMAD.MOV R5, RZ, RZ, -R4 ;  /* 0x000000ffff057224 */ /* 0x000fce00078e0a04 */
.L_x_31:
[----:B0-----:R-:W0:Y:S02]  /*0df0*/  LDC.64 R14, c[0x0][0x380] ;  /* 0x0000e000ff0e7b82 */ /* 0x001e240000000a00 */
[----:B0-----:R-:W-:-:S05]  /*0e00*/  IMAD.WIDE R14, R6, 0x8, R14 ;  /* 0x00000008060e7825 */ /* 0x001fca00078e020e */
[----:B------:R-:W2:Y:S04]  /*0e10*/  LDG.E.64 R16, desc[UR4][R14.64+-0x20] ;  /* 0xffffe0040e107981 */ /* 0x000ea8000c1e1b00 */
[----:B------:R-:W3:Y:S04]  /*0e20*/  LDG.E.64 R18, desc[UR4][R14.64+-0x10] ;  /* 0xfffff0040e127981 */ /* 0x000ee8000c1e1b00 */
[----:B------:R-:W4:Y:S01]  /*0e30*/  LDG.E.64 R20, desc[UR4][R14.64+-0x8] ;  /* 0xfffff8040e147981 */ /* 0x000f22000c1e1b00 */
[----:B------:R-:W-:-:S03]  /*0e40*/  IMAD.WIDE R10, R7, 0x20, R14 ;  /* 0x00000020070a7825 */ /* 0x000fc600078e020e */
[----:B------:R-:W-:Y:S04]  /*0e50*/  STG.E.64 desc[UR4][R14.64+0x8], RZ ;  /* 0x000008ff0e007986 */ /* 0x000fe8000c101b04 */
[----:B--2---:R0:W-:Y:S04]  /*0e60*/  STG.E.64 desc[UR4][R14.64], R16 ;  /* 0x000000100e007986 */ /* 0x0041e8000c101b04 */
[----:B---3--:R1:W-:Y:S04]  /*0e70*/  STG.E.64 desc[UR4][R14.64+0x10], R18 ;  /* 0x000010120e007986 */ /* 0x0083e8000c101b04 */
[----:B----4-:R2:W-:Y:S04]  /*0e80*/  STG.E.64 desc[UR4][R14.64+0x18], R20 ;  /* 0x000018140e007986 */ /* 0x0105e8000c101b04 */
[----:B------:R-:W3:Y:S04]  /*0e90*/  LDG.E.64 R22, desc[UR4][R10.64+-0x20] ;  /* 0xffffe0040a167981 */ /* 0x000ee8000c1e1b00 */
[----:B------:R-:W4:Y:S04]  /*0ea0*/  LDG.E.64 R24, desc[UR4][R10.64+-0x10] ;  /* 0xfffff0040a187981 */ /* 0x000f28000c1e1b00 */
[----:B------:R-:W5:Y:S01]  /*0eb0*/  LDG.E.64 R26, desc[UR4][R10.64+-0x8] ;  /* 0xfffff8040a1a7981 */ /* 0x000f62000c1e1b00 */
[----:B------:R-:W-:-:S03]  /*0ec0*/  IMAD.WIDE R12, R7, 0x20, R10 ;  /* 0x00000020070c7825 */ /* 0x000fc600078e020a */
[----:B------:R-:W-:Y:S04]  /*0ed0*/  STG.E.64 desc[UR4][R10.64+0x8], RZ ;  /* 0x000008ff0a007986 */ /* 0x000fe8000c101b04 */
[----:B---3--:R3:W-:Y:S04]  /*0ee0*/  STG.E.64 desc[UR4][R10.64], R22 ;  /* 0x000000160a007986 */ /* 0x0087e8000c101b04 */
[----:B----4-:R4:W-:Y:S04]  /*0ef0*/  STG.E.64 desc[UR4][R10.64+0x10], R24 ;  /* 0x000010180a007986 */ /* 0x0109e8000c101b04 */
[----:B-----5:R5:W-:Y:S04]  /*0f00*/  STG.E.64 desc[UR4][R10.64+0x18], R26 ;  /* 0x0000181a0a007986 */ /* 0x020be8000c101b04 */
[----:B0-----:R-:W3:Y:S04]  /*0f10*/  LDG.E.64 R16, desc[UR4][R12.64+-0x20] ;  /* 0xffffe0040c107981 */ /* 0x001ee8000c1e1b00 */
[----:B-1----:R-:W4:Y:S04]  /*0f20*/  LDG.E.64 R18, desc[UR4][R12.64+-0x10] ;  /* 0xfffff0040c127981 */ /* 0x002f28000c1e1b00 */
[----:B--2---:R-:W2:Y:S01]  /*0f30*/  LDG.E.64 R20, desc[UR4][R12.64+-0x8] ;  /* 0xfffff8040c147981 */ /* 0x004ea2000c1e1b00 */
[----:B------:R-:W-:-:S03]  /*0f40*/  IMAD.WIDE R14, R7, 0x20, R12 ;  /* 0x00000020070e7825 */ /* 0x000fc600078e020c */
[----:B------:R0:W-:Y:S04]  /*0f50*/  STG.E.64 desc[UR4][R12.64+0x8], RZ ;  /* 0x000008ff0c007986 */ /* 0x0001e8000c101b04 */
[----:B---3--:R0:W-:Y:S04]  /*0f60*/  STG.E.64 desc[UR4][R12.64], R16 ;  /* 0x000000100c007986 */ /* 0x0081e8000c101b04 */
[----:B----4-:R0:W-:Y:S04]  /*0f70*/  STG.E.64 desc[UR4][R12.64+0x10], R18 ;  /* 0x000010120c007986 */ /* 0x0101e8000c101b04 */
[----:B--2---:R0:W-:Y:S04]  /*0f80*/  STG.E.64 desc[UR4][R12.64+0x18], R20 ;  /* 0x000018140c007986 */ /* 0x0041e8000c101b04 */
[----:B------:R-:W2:Y:S04]  /*0f90*/  LDG.E.64 R22, desc[UR4][R14.64+-0x20] ;  /* 0xffffe0040e167981 */ /* 0x000ea8000c1e1b00 */
[----:B------:R-:W3:Y:S04]  /*0fa0*/  LDG.E.64 R24, desc[UR4][R14.64+-0x10] ;  /* 0xfffff0040e187981 */ /* 0x000ee8000c1e1b00 */
[----:B-----5:R-:W4:Y:S01]  /*0fb0*/  LDG.E.64 R10, desc[UR4][R14.64+-0x8] ;  /* 0xfffff8040e0a7981 */ /* 0x020f22000c1e1b00 */
[----:B------:R-:W-:Y:S01]  /*0fc0*/  IADD3 R5, PT, PT, R5, 0x4, RZ ;  /* 0x0000000405057810 */ /* 0x000fe20007ffe0ff */
[----:B------:R-:W-:-:S02]  /*0fd0*/  IMAD R6, R7, 0x10, R6 ;  /* 0x0000001007067824 */ /* 0x000fc400078e0206 */
[----:B------:R0:W-:Y:S01]  /*0fe0*/  STG.E.64 desc[UR4][R14.64+0x8], RZ ;  /* 0x000008ff0e007986 */ /* 0x0001e2000c101b04 */
[----:B------:R-:W-:-:S03]  /*0ff0*/  ISETP.NE.AND P0, PT, R5, RZ, PT ;  /* 0x000000ff0500720c */ /* 0x000fc60003f05270 */
[----:B--2---:R0:W-:Y:S04]  /*1000*/  STG.E.64 desc[UR4][R14.64], R22 ;  /* 0x000000160e007986 */ /* 0x0041e8000c101b04 */
[----:B---3--:R0:W-:Y:S04]  /*1010*/  STG.E.64 desc[UR4][R14.64+0x10], R24 ;  /* 0x000010180e007986 */ /* 0x0081e8000c101b04 */
[----:B----4-:R0:W-:Y:S02]  /*1020*/  STG.E.64 desc[UR4][R14.64+0x18], R10 ;  /* 0x0000180a0e007986 */ /* 0x0101e4000c101b04 */
[----:B------:R-:W-:Y:S05]  /*1030*/  @P0 BRA `(.L_x_31) ;  /* 0xfffffffc006c0947 */ /* 0x000fea000383ffff */
.L_x_30:
[----:B------:R-:W-:Y:S05]  /*1040*/  @!P2 BRA `(.L_x_29) ;  /* 0x000000000088a947 */ /* 0x000fea0003800000 */
[----:B------:R-:W-:-:S13]  /*1050*/  ISETP.NE.AND P0, PT, R8, 0x1, PT ;  /* 0x000000010800780c */ /* 0x000fda0003f05270 */
[----:B0-----:R-:W0:Y:S01]  /*1060*/  @P0 LDC.64 R18, c[0x0][0x380] ;  /* 0x0000e000ff120b82 */ /* 0x001e220000000a00 */
[----:B------:R-:W-:-:S05]  /*1070*/  @P0 IMAD R5, R4, R7, R2 ;  /* 0x0000000704050224 */ /* 0x000fca00078e0202 */
[----:B------:R-:W-:-:S05]  /*1080*/  @P0 SHF.L.U32 R5, R5, 0x2, RZ ;  /* 0x0000000205050819 */ /* 0x000fca00000006ff */
[----:B0-----:R-:W-:-:S05]  /*1090*/  @P0 IMAD.WIDE R18, R5, 0x8, R18 ;  /* 0x0000000805120825 */ /* 0x001fca00078e0212 */
[----:B------:R-:W2:Y:S04]  /*10a0*/  @P0 LDG.E.64 R20, desc[UR4][R18.64+-0x20] ;  /* 0xffffe00412140981 */ /* 0x000ea8000c1e1b00 */
[----:B------:R-:W3:Y:S04]  /*10b0*/  @P0 LDG.E.64 R22, desc[UR4][R18.64+-0x10] ;  /* 0xfffff00412160981 */ /* 0x000ee8000c1e1b00 */
[----:B------:R-:W4:Y:S01]  /*10c0*/  @P0 LDG.E.64 R24, desc[UR4][R18.64+-0x8] ;  /* 0xfffff80412180981 */ /* 0x000f22000c1e1b00 */
[----:B------:R-:W-:-:S03]  /*10d0*/  @P0 IMAD.WIDE R10, R7, 0x20, R18 ;  /* 0x00000020070a0825 */ /* 0x000fc600078e0212 */
[----:B------:R-:W-:Y:S01]  /*10e0*/  @P0 STG.E.64 desc[UR4][R18.64+0x8], RZ ;  /* 0x000008ff12000986 */ /* 0x000fe2000c101b04 */
[----:B------:R-:W-:-:S04]  /*10f0*/  LOP3.LUT R5, R0, 0x1, RZ, 0xc0, !PT ;  /* 0x0000000100057812 */ /* 0x000fc800078ec0ff */
[----:B------:R-:W-:Y:S01]  /*1100*/  ISETP.NE.U32.AND P2, PT, R5, 0x1, PT ;  /* 0x000000010500780c */ /* 0x000fe20003f45070 */
[----:B------:R-:W-:-:S12]  /*1110*/  @P0 VIADD R4, R4, 0x2 ;  /* 0x0000000204040836 */ /* 0x000fd80000000000 */
[----:B------:R-:W0:Y:S01]  /*1120*/  @!P2 LDC.64 R26, c[0x0][0x380] ;  /* 0x0000e000ff1aab82 */ /* 0x000e220000000a00 */
[----:B--2---:R-:W-:Y:S04]  /*1130*/  @P0 STG.E.64 desc[UR4][R18.64], R20 ;  /* 0x0000001412000986 */ /* 0x004fe8000c101b04 */
[----:B---3--:R-:W-:Y:S04]  /*1140*/  @P0 STG.E.64 desc[UR4][R18.64+0x10], R22 ;  /* 0x0000101612000986 */ /* 0x008fe8000c101b04 */
[----:B----4-:R1:W-:Y:S04]  /*1150*/  @P0 STG.E.64 desc[UR4][R18.64+0x18], R24 ;  /* 0x0000181812000986 */ /* 0x0103e8000c101b04 */
[----:B------:R-:W2:Y:S04]  /*1160*/  @P0 LDG.E.64 R12, desc[UR4][R10.64+-0x20] ;  /* 0xffffe0040a0c0981 */ /* 0x000ea8000c1e1b00 */
[----:B------:R-:W3:Y:S04]  /*1170*/  @P0 LDG.E.64 R16, desc[UR4][R10.64+-0x10] ;  /* 0xfffff0040a100981 */ /* 0x000ee8000c1e1b00 */
[----:B------:R-:W4:Y:S01]  /*1180*/  @P0 LDG.E.64 R14, desc[UR4][R10.64+-0x8] ;  /* 0xfffff8040a0e0981 */ /* 0x000f22000c1e1b00 */
[----:B------:R-:W-:-:S03]  /*1190*/  @!P2 IMAD R2, R4, R7, R2 ;  /* 0x000000070402a224 */ /* 0x000fc600078e0202 */
[----:B------:R1:W-:Y:S02]  /*11a0*/  @P0 STG.E.64 desc[UR4][R10.64+0x8], RZ ;  /* 0x000008ff0a000986 */ /* 0x0003e4000c101b04 */
[----:B------:R-:W-:-:S05]  /*11b0*/  @!P2 SHF.L.U32 R5, R2, 0x2, RZ ;  /* 0x000000020205a819 */ /* 0x000fca00000006ff */
[----:B0-----:R-:W-:Y:S01]  /*11c0*/  @!P2 IMAD.WIDE R4, R5, 0x8, R26 ;  /* 0x000000080504a825 */ /* 0x001fe200078e021a */
[----:B--2---:R0:W-:Y:S04]  /*11d0*/  @P0 STG.E.64 desc[UR4][R10.64], R12 ;  /* 0x0000000c0a000986 */ /* 0x0041e8000c101b04 */
[----:B---3--:R0:W-:Y:S04]  /*11e0*/  @P0 STG.E.64 desc[UR4][R10.64+0x10], R16 ;  /* 0x000010100a000986 */ /* 0x0081e8000c101b04 */
[----:B----4-:R0:W-:Y:S04]  /*11f0*/  @P0 STG.E.64 desc[UR4][R10.64+0x18], R14 ;  /* 0x0000180e0a000986 */ /* 0x0101e8000c101b04 */
[----:B-1----:R-:W2:Y:S04]  /*1200*/  @!P2 LDG.E.64 R18, desc[UR4][R4.64+-0x20] ;  /* 0xffffe0040412a981 */ /* 0x002ea8000c1e1b00 */
[----:B------:R-:W3:Y:S04]  /*1210*/  @!P2 LDG.E.64 R20, desc[UR4][R4.64+-0x10] ;  /* 0xfffff0040414a981 */ /* 0x000ee8000c1e1b00 */
[----:B------:R-:W4:Y:S04]  /*1220*/  @!P2 LDG.E.64 R22, desc[UR4][R4.64+-0x8] ;  /* 0xfffff8040416a981 */ /* 0x000f28000c1e1b00 */
[----:B------:R0:W-:Y:S04]  /*1230*/  @!P2 STG.E.64 desc[UR4][R4.64+0x8], RZ ;  /* 0x000008ff0400a986 */ /* 0x0001e8000c101b04 */
[----:B--2---:R0:W-:Y:S04]  /*1240*/  @!P2 STG.E.64 desc[UR4][R4.64], R18 ;  /* 0x000000120400a986 */ /* 0x0041e8000c101b04 */
[----:B---3--:R0:W-:Y:S04]  /*1250*/  @!P2 STG.E.64 desc[UR4][R4.64+0x10], R20 ;  /* 0x000010140400a986 */ /* 0x0081e8000c101b04 */
[----:B----4-:R0:W-:Y:S02]  /*1260*/  @!P2 STG.E.64 desc[UR4][R4.64+0x18], R22 ;  /* 0x000018160400a986 */ /* 0x0101e4000c101b04 */
.L_x_29:
[----:B------:R-:W-:Y:S05]  /*1270*/  BSYNC.RECONVERGENT B0 ;  /* 0x0000000000007941 */ /* 0x000fea0003800200 */
.L_x_28:
[----:B------:R-:W-:-:S05]  /*1280*/  VIADD R0, R0, 0xffffffff ;  /* 0xffffffff00007836 */ /* 0x000fca0000000000 */
[----:B------:R-:W-:-:S13]  /*1290*/  ISETP.NE.OR P1, PT, R3, R0, !P1 ;  /* 0x000000000300720c */ /* 0x000fda0004f25670 */
[----:B------:R-:W-:Y:S05]  /*12a0*/  @P1 EXIT ;  /* 0x000000000000194d */ /* 0x000fea0003800000 */
[----:B------:R-:W-:Y:S01]  /*12b0*/  ISETP.GE.U32.AND P0, PT, R9, 0x3, PT ;  /* 0x000000030900780c */ /* 0x000fe20003f06070 */
[----:B012---:R-:W-:Y:S01]  /*12c0*/  HFMA2 R5, -RZ, RZ, 0, 0 ;  /* 0x00000000ff057431 */ /* 0x007fe200000001ff */
[----:B------:R-:W-:Y:S01]  /*12d0*/  LOP3.LUT R6, R7, 0x3, RZ, 0xc0, !PT ;  /* 0x0000000307067812 */ /* 0x000fe200078ec0ff */
[----:B------:R-:W-:-:S03]  /*12e0*/  IMAD R0, R3, R7, RZ ;  /* 0x0000000703007224 */ /* 0x000fc600078e02ff */
[----:B------:R-:W-:-:S07]  /*12f0*/  ISETP.NE.AND P1, PT, R6, RZ, PT ;  /* 0x000000ff0600720c */ /* 0x000fce0003f25270 */
[----:B------:R-:W-:Y:S06]  /*1300*/  @!P0 BRA `(.L_x_32) ;  /* 0x0000000000c48947 */ /* 0x000fec0003800000 */
[----:B------:R-:W-:Y:S01]  /*1310*/  VIADD R2, R3, 0xffffffff ;  /* 0xffffffff03027836 */ /* 0x000fe20000000000 */
[----:B------:R-:W-:Y:S02]  /*1320*/  LOP3.LUT R5, R7, 0x7ffffffc, RZ, 0xc0, !PT ;  /* 0x7ffffffc07057812 */ /* 0x000fe400078ec0ff */
[----:B------:R-:W-:Y:S01]  /*1330*/  LEA R13, R0, 0x8, 0x2 ;  /* 0x00000008000d7811 */ /* 0x000fe200078e10ff */
[----:B------:R-:W-:Y:S01]  /*1340*/  IMAD R2, R2, R7, RZ ;  /* 0x0000000702027224 */ /* 0x000fe200078e02ff */
[----:B------:R-:W-:-:S03]  /*1350*/  IADD3 R4, PT, PT, -R5, RZ, RZ ;  /* 0x000000ff05047210 */ /* 0x000fc60007ffe1ff */
[----:B------:R-:W-:-:S07]  /*1360*/  IMAD.SHL.U32 R15, R2, 0x4, RZ ;  /* 0x00000004020f7824 */ /* 0x000fce00078e00ff */
.L_x_33:
[----:B--2---:R-:W0:Y:S01]  /*1370*/  LDC.64 R10, c[0x0][0x380] ;  /* 0x0000e000ff0a7b82 */ /* 0x004e220000000a00 */
[----:B------:R-:W-:-:S05]  /*1380*/  IADD3 R19, PT, PT, R13, -0x8, RZ ;  /* 0xfffffff80d137810 */ /* 0x000fca0007ffe0ff */
[----:B0-----:R-:W-:-:S04]  /*1390*/  IMAD.WIDE R2, R19, 0x8, R10 ;  /* 0x0000000813027825 */ /* 0x001fc800078e020a */
[--C-:B------:R-:W-:Y:S01]  /*13a0*/  IMAD.WIDE R8, R15, 0x8, R10.reuse ;  /* 0x000000080f087825 */ /* 0x100fe200078e020a */
[----:B------:R-:W-:Y:S04]  /*13b0*/  STG.E.64 desc[UR4][R2.64+0x10], RZ ;  /* 0x000010ff02007986 */ /* 0x000fe8000c101b04 */
[----:B------:R-:W2:Y:S01]  /*13c0*/  LDG.E.64 R16, desc[UR4][R8.64] ;  /* 0x0000000408107981 */ /* 0x000ea2000c1e1b00 */
[----:B------:R-:W-:-:S05]  /*13d0*/  IMAD.WIDE.U32 R18, R19, 0x8, R10 ;  /* 0x0000000813127825 */ /* 0x000fca00078e000a */
[----:B--2---:R0:W-:Y:S04]  /*13e0*/  STG.E.64 desc[UR4][R18.64], R16 ;  /* 0x0000001012007986 */ /* 0x0041e8000c101b04 */
[----:B------:R-:W2:Y:S04]  /*13f0*/  LDG.E.64 R20, desc[UR4][R8.64+0x8] ;  /* 0x0000080408147981 */ /* 0x000ea8000c1e1b00 */
[----:B--2---:R1:W-:Y:S04]  /*1400*/  STG.E.64 desc[UR4][R2.64+0x8], R20 ;  /* 0x0000081402007986 */ /* 0x0043e8000c101b04 */
[----:B------:R-:W2:Y:S04]  /*1410*/  LDG.E.64 R22, desc[UR4][R8.64+0x18] ;  /* 0x0000180408167981 */ /* 0x000ea8000c1e1b00 */
[----:B------:R-:W-:Y:S01]  /*1420*/  STG.E.64 desc[UR4][R2.64+0x30], RZ ;  /* 0x000030ff02007986 */ /* 0x000fe2000c101b04 */
[----:B------:R-:W-:-:S03]  /*1430*/  IADD3 R27, PT, PT, R13, -0x4, RZ ;  /* 0xfffffffc0d1b7810 */ /* 0x000fc60007ffe0ff */
[----:B--2---:R2:W-:Y:S04]  /*1440*/  STG.E.64 desc[UR4][R2.64+0x18], R22 ;  /* 0x0000181602007986 */ /* 0x0045e8000c101b04 */
[----:B------:R-:W3:Y:S01]  /*1450*/  LDG.E.64 R24, desc[UR4][R8.64+0x20] ;  /* 0x0000200408187981 */ /* 0x000ee2000c1e1b00 */
[----:B------:R-:W-:-:S05]  /*1460*/  IMAD.WIDE.U32 R26, R27, 0x8, R10 ;  /* 0x000000081b1a7825 */ /* 0x000fca00078e000a */
[----:B---3--:R3:W-:Y:S04]  /*1470*/  STG.E.64 desc[UR4][R26.64], R24 ;  /* 0x000000181a007986 */ /* 0x0087e8000c101b04 */
[----:B------:R-:W4:Y:S04]  /*1480*/  LDG.E.64 R28, desc[UR4][R8.64+0x28] ;  /* 0x00002804081c7981 */ /* 0x000f28000c1e1b00 */
[----:B----4-:R-:W-:Y:S04]  /*1490*/  STG.E.64 desc[UR4][R2.64+0x28], R28 ;  /* 0x0000281c02007986 */ /* 0x010fe8000c101b04 */
[----:B0-----:R-:W4:Y:S04]  /*14a0*/  LDG.E.64 R16, desc[UR4][R8.64+0x38] ;  /* 0x0000380408107981 */ /* 0x001f28000c1e1b00 */
[----:B------:R-:W-:Y:S04]  /*14b0*/  STG.E.64 desc[UR4][R2.64+0x50], RZ ;  /* 0x000050ff02007986 */ /* 0x000fe8000c101b04 */
[----:B----4-:R0:W-:Y:S04]  /*14c0*/  STG.E.64 desc[UR4][R2.64+0x38], R16 ;  /* 0x0000381002007986 */ /* 0x0101e8000c101b04 */
[----:B------:R-:W4:Y:S01]  /*14d0*/  LDG.E.64 R18, desc[UR4][R8.64+0x40] ;  /* 0x0000400408127981 */ /* 0x000f22000c1e1b00 */
[----:B-1----:R-:W-:-:S05]  /*14e0*/  IMAD.WIDE.U32 R20, R13, 0x8, R10 ;  /* 0x000000080d147825 */ /* 0x002fca00078e000a */
[----:B----4-:R1:W-:Y:S04]  /*14f0*/  STG.E.64 desc[UR4][R20.64], R18 ;  /* 0x0000001214007986 */ /* 0x0103e8000c101b04 */
[----:B--2---:R-:W2:Y:S04]  /*1500*/  LDG.E.64 R22, desc[UR4][R8.64+0x48] ;  /* 0x0000480408167981 */ /* 0x004ea8000c1e1b00 */
[----:B--2---:R2:W-:Y:S04]  /*1510*/  STG.E.64 desc[UR4][R2.64+0x48], R22 ;  /* 0x0000481602007986 */ /* 0x0045e8000c101b04 */
[----:B---3--:R-:W3:Y:S04]  /*1520*/  LDG.E.64 R24, desc[UR4][R8.64+0x58] ;  /* 0x0000580408187981 */ /* 0x008ee8000c1e1b00 */
[----:B------:R2:W-:Y:S01]  /*1530*/  STG.E.64 desc[UR4][R2.64+0x70], RZ ;  /* 0x000070ff02007986 */ /* 0x0005e2000c101b04 */
[----:B0-----:R-:W-:-:S03]  /*1540*/  VIADD R17, R13, 0x4 ;  /* 0x000000040d117836 */ /* 0x001fc60000000000 */
[----:B---3--:R2:W-:Y:S04]  /*1550*/  STG.E.64 desc[UR4][R2.64+0x58], R24 ;  /* 0x0000581802007986 */ /* 0x0085e8000c101b04 */
[----:B------:R-:W3:Y:S01]  /*1560*/  LDG.E.64 R26, desc[UR4][R8.64+0x60] ;  /* 0x00006004081a7981 */ /* 0x000ee2000c1e1b00 */
[----:B------:R-:W-:-:S05]  /*1570*/  IMAD.WIDE.U32 R10, R17, 0x8, R10 ;  /* 0x00000008110a7825 */ /* 0x000fca00078e000a */
[----:B---3--:R2:W-:Y:S04]  /*1580*/  STG.E.64 desc[UR4][R10.64], R26 ;  /* 0x0000001a0a007986 */ /* 0x0085e8000c101b04 */
[----:B------:R-:W3:Y:S04]  /*1590*/  LDG.E.64 R16, desc[UR4][R8.64+0x68] ;  /* 0x0000680408107981 */ /* 0x000ee8000c1e1b00 */
[----:B---3--:R2:W-:Y:S04]  /*15a0*/  STG.E.64 desc[UR4][R2.64+0x68], R16 ;  /* 0x0000681002007986 */ /* 0x0085e8000c101b04 */
[----:B-1----:R-:W3:Y:S01]  /*15b0*/  LDG.E.64 R18, desc[UR4][R8.64+0x78] ;  /* 0x0000780408127981 */ /* 0x002ee2000c1e1b00 */
[----:B------:R-:W-:Y:S01]  /*15c0*/  IADD3 R4, PT, PT, R4, 0x4, RZ ;  /* 0x0000000404047810 */ /* 0x000fe20007ffe0ff */
[----:B------:R-:W-:Y:S01]  /*15d0*/  VIADD R13, R13, 0x10 ;  /* 0x000000100d0d7836 */ /* 0x000fe20000000000 */
[----:B------:R-:W-:-:S02]  /*15e0*/  IADD3 R15, PT, PT, R15, 0x10, RZ ;  /* 0x000000100f0f7810 */ /* 0x000fc40007ffe0ff */
[----:B------:R-:W-:Y:S01]  /*15f0*/  ISETP.NE.AND P0, PT, R4, RZ, PT ;  /* 0x000000ff0400720c */ /* 0x000fe20003f05270 */
[----:B---3--:R2:W-:-:S12]  /*1600*/  STG.E.64 desc[UR4][R2.64+0x78], R18 ;  /* 0x0000781202007986 */ /* 0x0085d8000c101b04 */
[----:B------:R-:W-:Y:S05]  /*1610*/  @P0 BRA `(.L_x_33) ;  /* 0xfffffffc00540947 */ /* 0x000fea000383ffff */
.L_x_32:
[----:B------:R-:W-:Y:S05]  /*1620*/  @!P1 EXIT ;  /* 0x000000000000994d */ /* 0x000fea0003800000 */
[----:B------:R-:W-:Y:S02]  /*1630*/  ISETP.NE.AND P0, PT, R6, 0x1, PT ;  /* 0x000000010600780c */ /* 0x000fe40003f05270 */
[----:B--2---:R-:W-:Y:S02]  /*1640*/  LOP3.LUT R2, R7, 0x1, RZ, 0xc0, !PT ;  /* 0x0000000107027812 */ /* 0x004fe400078ec0ff */
[----:B------:R-:W-:Y:S02]  /*1650*/  IADD3 R4, PT, PT, R0, -R7, RZ ;  /* 0x8000000700047210 */ /* 0x000fe40007ffe0ff */
[----:B------:R-:W-:-:S07]  /*1660*/  ISETP.NE.U32.AND P1, PT, R2, 0x1, PT ;  /* 0x000000010200780c */ /* 0x000fce0003f25070 */
[----:B------:R-:W-:Y:S06]  /*1670*/  @!P0 BRA `(.L_x_34) ;  /* 0x0000000000648947 */ /* 0x000fec0003800000 */
[----:B------:R-:W0:Y:S01]  /*1680*/  LDC.64 R6, c[0x0][0x380] ;  /* 0x0000e000ff067b82 */ /* 0x000e220000000a00 */
[----:B------:R-:W-:Y:S01]  /*1690*/  IADD3 R2, PT, PT, R0, R5, RZ ;  /* 0x0000000500027210 */ /* 0x000fe20007ffe0ff */
[----:B------:R-:W-:-:S03]  /*16a0*/  IMAD.IADD R3, R4, 0x1, R5 ;  /* 0x0000000104037824 */ /* 0x000fc600078e0205 */
[----:B------:R-:W-:Y:S02]  /*16b0*/  SHF.L.U32 R21, R2, 0x2, RZ ;  /* 0x0000000202157819 */ /* 0x000fe400000006ff */
[----:B------:R-:W-:-:S03]  /*16c0*/  SHF.L.U32 R9, R3, 0x2, RZ ;  /* 0x0000000203097819 */ /* 0x000fc600000006ff */
        /* <DEDUP_REMOVED lines=9> */
[----:B------:R1:W-:Y:S01]  /*1760*/  STG.E.64 desc[UR4][R2.64+0x30], RZ ;  /* 0x000030ff02007986 */ /* 0x0003e2000c101b04 */
[----:B------:R-:W-:-:S03]  /*1770*/  VIADD R21, R21, 0x4 ;  /* 0x0000000415157836 */ /* 0x000fc60000000000 */
[----:B--2---:R1:W-:Y:S04]  /*1780*/  STG.E.64 desc[UR4][R2.64+0x18], R16 ;  /* 0x0000181002007986 */ /* 0x0043e8000c101b04 */
[----:B------:R-:W2:Y:S01]  /*1790*/  LDG.E.64 R18, desc[UR4][R8.64+0x20] ;  /* 0x0000200408127981 */ /* 0x000ea2000c1e1b00 */
[----:B------:R-:W-:-:S05]  /*17a0*/  IMAD.WIDE.U32 R6, R21, 0x8, R6 ;  /* 0x0000000815067825 */ /* 0x000fca00078e0006 */
[----:B--2---:R1:W-:Y:S04]  /*17b0*/  STG.E.64 desc[UR4][R6.64], R18 ;  /* 0x0000001206007986 */ /* 0x0043e8000c101b04 */
[----:B------:R-:W2:Y:S04]  /*17c0*/  LDG.E.64 R20, desc[UR4][R8.64+0x28] ;  /* 0x0000280408147981 */ /* 0x000ea8000c1e1b00 */
[----:B--2---:R1:W-:Y:S04]  /*17d0*/  STG.E.64 desc[UR4][R2.64+0x28], R20 ;  /* 0x0000281402007986 */ /* 0x0043e8000c101b04 */
[----:B0-----:R-:W2:Y:S01]  /*17e0*/  LDG.E.64 R10, desc[UR4][R8.64+0x38] ;  /* 0x00003804080a7981 */ /* 0x001ea2000c1e1b00 */
[----:B------:R-:W-:-:S03]  /*17f0*/  IADD3 R5, PT, PT, R5, 0x2, RZ ;  /* 0x0000000205057810 */ /* 0x000fc60007ffe0ff */
[----:B--2---:R1:W-:Y:S04]  /*1800*/  STG.E.64 desc[UR4][R2.64+0x38], R10 ;  /* 0x0000380a02007986 */ /* 0x0043e8000c101b04 */
.L_x_34:
[----:B------:R-:W-:Y:S05]  /*1810*/  @P1 EXIT ;  /* 0x000000000000194d */ /* 0x000fea0003800000 */
[----:B------:R-:W0:Y:S01]  /*1820*/  LDC.64 R8, c[0x0][0x380] ;  /* 0x0000e000ff087b82 */ /* 0x000e220000000a00 */
[----:B------:R-:W-:Y:S01]  /*1830*/  IADD3 R0, PT, PT, R0, R5, RZ ;  /* 0x0000000500007210 */ /* 0x000fe20007ffe0ff */
[----:B------:R-:W-:-:S03]  /*1840*/  IMAD.IADD R4, R4, 0x1, R5 ;  /* 0x0000000104047824 */ /* 0x000fc600078e0205 */
[----:B-1----:R-:W-:Y:S02]  /*1850*/  SHF.L.U32 R11, R0, 0x2, RZ ;  /* 0x00000002000b7819 */ /* 0x002fe400000006ff */
[----:B------:R-:W-:-:S03]  /*1860*/  SHF.L.U32 R5, R4, 0x2, RZ ;  /* 0x0000000204057819 */ /* 0x000fc600000006ff */
[----:B0-----:R-:W-:-:S04]  /*1870*/  IMAD.WIDE R2, R11, 0x8, R8 ;  /* 0x000000080b027825 */ /* 0x001fc800078e0208 */
[--C-:B------:R-:W-:Y:S01]  /*1880*/  IMAD.WIDE R4, R5, 0x8, R8.reuse ;  /* 0x0000000805047825 */ /* 0x100fe200078e0208 */
[----:B------:R-:W-:Y:S04]  /*1890*/  STG.E.64 desc[UR4][R2.64+0x10], RZ ;  /* 0x000010ff02007986 */ /* 0x000fe8000c101b04 */
[----:B------:R-:W2:Y:S01]  /*18a0*/  LDG.E.64 R6, desc[UR4][R4.64] ;  /* 0x0000000404067981 */ /* 0x000ea2000c1e1b00 */
[----:B------:R-:W-:-:S05]  /*18b0*/  IMAD.WIDE.U32 R8, R11, 0x8, R8 ;  /* 0x000000080b087825 */ /* 0x000fca00078e0008 */
[----:B--2---:R-:W-:Y:S04]  /*18c0*/  STG.E.64 desc[UR4][R8.64], R6 ;  /* 0x0000000608007986 */ /* 0x004fe8000c101b04 */
[----:B------:R-:W2:Y:S04]  /*18d0*/  LDG.E.64 R10, desc[UR4][R4.64+0x8] ;  /* 0x00000804040a7981 */ /* 0x000ea8000c1e1b00 */
[----:B--2---:R-:W-:Y:S04]  /*18e0*/  STG.E.64 desc[UR4][R2.64+0x8], R10 ;  /* 0x0000080a02007986 */ /* 0x004fe8000c101b04 */
[----:B------:R-:W2:Y:S04]  /*18f0*/  LDG.E.64 R12, desc[UR4][R4.64+0x18] ;  /* 0x00001804040c7981 */ /* 0x000ea8000c1e1b00 */
[----:B--2---:R-:W-:Y:S01]  /*1900*/  STG.E.64 desc[UR4][R2.64+0x18], R12 ;  /* 0x0000180c02007986 */ /* 0x004fe2000c101b04 */
[----:B------:R-:W-:Y:S05]  /*1910*/  EXIT ;  /* 0x000000000000794d */ /* 0x000fea0003800000 */
.L_x_35:
        /* <DEDUP_REMOVED lines=14> */
.L_x_64:


//--------------------- .text._Z15update_solutionPdS_iidddd --------------------------
	.section	.text._Z15update_solutionPdS_iidddd,"ax",@progbits
	.align	128
        .global         _Z15update_solutionPdS_iidddd
        .type           _Z15update_solutionPdS_iidddd,@function
        .size           _Z15update_solutionPdS_iidddd,(.L_x_62 - _Z15update_solutionPdS_iidddd)
        .other          _Z15update_solutionPdS_iidddd,@"STO_CUDA_ENTRY STV_DEFAULT"
_Z15update_solutionPdS_iidddd:
.text._Z15update_solutionPdS_iidddd:
[----:B------:R-:W-:Y:S01]  /*0000*/  LDC R1, c[0x0][0x37c] ;  /* 0x0000df00ff017b82 */ /* 0x000fe20000000800 */
[----:B------:R-:W0:Y:S07]  /*0010*/  S2R R0, SR_TID.X ;  /* 0x0000000000007919 */ /* 0x000e2e0000002100 */
[----:B------:R-:W0:Y:S01]  /*0020*/  S2UR UR4, SR_CTAID.X ;  /* 0x00000000000479c3 */ /* 0x000e220000002500 */
[----:B------:R-:W1:Y:S07]  /*0030*/  S2R R2, SR_TID.Y ;  /* 0x0000000000027919 */ /* 0x000e6e0000002200 */
[----:B------:R-:W0:Y:S08]  /*0040*/  LDC R7, c[0x0][0x360] ;  /* 0x0000d800ff077b82 */ /* 0x000e300000000800 */
[----:B------:R-:W2:Y:S08]  /*0050*/  LDC.64 R14, c[0x0][0x390] ;  /* 0x0000e400ff0e7b82 */ /* 0x000eb00000000a00 */
[----:B------:R-:W1:Y:S08]  /*0060*/  S2UR UR5, SR_CTAID.Y ;  /* 0x00000000000579c3 */ /* 0x000e700000002600 */
[----:B------:R-:W1:Y:S01]  /*0070*/  LDC R9, c[0x0][0x364] ;  /* 0x0000d900ff097b82 */ /* 0x000e620000000800 */
[----:B0-----:R-:W-:-:S02]  /*0080*/  IMAD R7, R7, UR4, R0 ;  /* 0x0000000407077c24 */ /* 0x001fc4000f8e0200 */
[----:B--2---:R-:W-:-:S05]  /*0090*/  VIADD R0, R14, 0xffffffff ;  /* 0xffffffff0e007836 */ /* 0x004fca0000000000 */
[----:B------:R-:W-:Y:S01]  /*00a0*/  ISETP.GE.AND P0, PT, R7, R0, PT ;  /* 0x000000000700720c */ /* 0x000fe20003f06270 */
[----:B------:R-:W-:-:S03]  /*00b0*/  VIADD R0, R15, 0xffffffff ;  /* 0xffffffff0f007836 */ /* 0x000fc60000000000 */
[----:B------:R-:W-:Y:S01]  /*00c0*/  ISETP.LT.OR P0, PT, R7, 0x1, P0 ;  /* 0x000000010700780c */ /* 0x000fe20000701670 */
[----:B-1----:R-:W-:-:S05]  /*00d0*/  IMAD R9, R9, UR5, R2 ;  /* 0x0000000509097c24 */ /* 0x002fca000f8e0202 */
[----:B------:R-:W-:-:S04]  /*00e0*/  ISETP.EQ.OR P0, PT, R9, RZ, P0 ;  /* 0x000000ff0900720c */ /* 0x000fc80000702670 */
[----:B------:R-:W-:-:S13]  /*00f0*/  ISETP.GE.OR P0, PT, R9, R0, P0 ;  /* 0x000000000900720c */ /* 0x000fda0000706670 */
[----:B------:R-:W-:Y:S05]  /*0100*/  @P0 EXIT ;  /* 0x000000000000094d */ /* 0x000fea0003800000 */
[----:B------:R-:W0:Y:S01]  /*0110*/  LDC.64 R10, c[0x0][0x380] ;  /* 0x0000e000ff0a7b82 */ /* 0x000e220000000a00 */
[----:B------:R-:W1:Y:S01]  /*0120*/  LDCU.64 UR4, c[0x0][0x358] ;  /* 0x00006b00ff0477ac */ /* 0x000e620008000a00 */
[----:B------:R-:W-:-:S04]  /*0130*/  IMAD R15, R9, R14, R7 ;  /* 0x0000000e090f7224 */ /* 0x000fc800078e0207 */
[----:B------:R-:W-:-:S04]  /*0140*/  IMAD.SHL.U32 R0, R15, 0x4, RZ ;  /* 0x000000040f007824 */ /* 0x000fc800078e00ff */
[----:B------:R-:W-:-:S04]  /*0150*/  VIADD R3, R0, 0x4 ;  /* 0x0000000400037836 */ /* 0x000fc80000000000 */
[----:B0-----:R-:W-:-:S05]  /*0160*/  IMAD.WIDE R10, R3, 0x8, R10 ;  /* 0x00000008030a7825 */ /* 0x001fca00078e020a */
[----:B-1----:R-:W2:Y:S04]  /*0170*/  LDG.E.64 R12, desc[UR4][R10.64] ;  /* 0x000000040a0c7981 */ /* 0x002ea8000c1e1b00 */
[----:B------:R-:W3:Y:S01]  /*0180*/  LDG.E.64 R56, desc[UR4][R10.64+0x8] ;  /* 0x000008040a387981 */ /* 0x000ee2000c1e1b00 */
[----:B------:R-:W-:Y:S01]  /*0190*/  IMAD.MOV.U32 R2, RZ, RZ, 0x1 ;  /* 0x00000001ff027424 */ /* 0x000fe200078e00ff */
[----:B------:R-:W-:Y:S01]  /*01a0*/  IADD3 R36, PT, PT, -R14, RZ, RZ ;  /* 0x000000ff0e247210 */ /* 0x000fe20007ffe1ff */
[----:B------:R-:W-:Y:S01]  /*01b0*/  IMAD R9, R9, R14, R14 ;  /* 0x0000000e09097224 */ /* 0x000fe200078e020e */
[----:B------:R-:W-:Y:S03]  /*01c0*/  BSSY.RECONVERGENT B0, `(.L_x_36) ;  /* 0x0000017000007945 */ /* 0x000fe60003800200 */
[----:B------:R-:W-:-:S04]  /*01d0*/  IMAD R36, R36, 0x2, R9 ;  /* 0x0000000224247824 */ /* 0x000fc800078e0209 */
[----:B------:R-:W-:Y:S01]  /*01e0*/  IMAD.IADD R36, R7, 0x1, R36 ;  /* 0x0000000107247824 */ /* 0x000fe200078e0224 */
[----:B--2---:R-:W0:Y:S01]  /*01f0*/  MUFU.RCP64H R3, R13 ;  /* 0x0000000d00037308 */ /* 0x004e220000001800 */
[----:B---3--:R-:W-:Y:S01]  /*0200*/  FSETP.GEU.AND P1, PT, |R57|, 6.5827683646048100446e-37, PT ;  /* 0x036000003900780b */ /* 0x008fe20003f2e200 */
        /* <DEDUP_REMOVED lines=9> */
[----:B------:R-:W-:Y:S01]  /*02a0*/  FSETP.GT.AND P0, PT, |R2|, 1.469367938527859385e-39, PT ;  /* 0x001000000200780b */ /* 0x000fe20003f04200 */
[----:B------:R-:W-:-:S12]  /*02b0*/  IMAD.IADD R2, R15, 0x1, R14 ;  /* 0x000000010f027824 */ /* 0x000fd800078e020e */
[----:B------:R-:W-:Y:S05]  /*02c0*/  @P0 BRA P1, `(.L_x_37) ;  /* 0x0000000000180947 */ /* 0x000fea0000800000 */
[----:B------:R-:W-:Y:S01]  /*02d0*/  IMAD.MOV.U32 R8, RZ, RZ, R12 ;  /* 0x000000ffff087224 */ /* 0x000fe200078e000c */
[----:B------:R-:W-:Y:S01]  /*02e0*/  MOV R4, 0x310 ;  /* 0x0000031000047802 */ /* 0x000fe20000000f00 */
[----:B------:R-:W-:-:S07]  /*02f0*/  IMAD.MOV.U32 R59, RZ, RZ, R13 ;  /* 0x000000ffff3b7224 */ /* 0x000fce00078e000d */
[----:B------:R-:W-:Y:S05]  /*0300*/  CALL.REL.NOINC `($__internal_2_$__cuda_sm20_div_rn_f64_full) ;  /* 0x0000001400107944 */ /* 0x000fea0003c00000 */
[----:B------:R-:W-:Y:S01]  /*0310*/  MOV R20, R60 ;  /* 0x0000003c00147202 */ /* 0x000fe20000000f00 */
[----:B------:R-:W-:-:S07]  /*0320*/  IMAD.MOV.U32 R21, RZ, RZ, R61 ;  /* 0x000000ffff157224 */ /* 0x000fce00078e003d */
.L_x_37:
[----:B------:R-:W-:Y:S05]  /*0330*/  BSYNC.RECONVERGENT B0 ;  /* 0x0000000000007941 */ /* 0x000fea0003800200 */
.L_x_36:
        /* <DEDUP_REMOVED lines=19> */
[----:B------:R-:W-:Y:S05]  /*0470*/  CALL.REL.NOINC `($__internal_2_$__cuda_sm20_div_rn_f64_full) ;  /* 0x0000001000b47944 */ /* 0x000fea0003c00000 */
[----:B------:R-:W-:Y:S01]  /*0480*/  IMAD.MOV.U32 R22, RZ, RZ, R60 ;  /* 0x000000ffff167224 */ /* 0x000fe200078e003c */
[----:B------:R-:W-:-:S07]  /*0490*/  MOV R23, R61 ;  /* 0x0000003d00177202 */ /* 0x000fce0000000f00 */
.L_x_39:
[----:B------:R-:W-:Y:S05]  /*04a0*/  BSYNC.RECONVERGENT B0 ;  /* 0x0000000000007941 */ /* 0x000fea0003800200 */
.L_x_38:
[----:B------:R-:W2:Y:S04]  /*04b0*/  LDG.E.64 R14, desc[UR4][R10.64+-0x40] ;  /* 0xffffc0040a0e7981 */ /* 0x000ea8000c1e1b00 */
[----:B------:R-:W3:Y:S04]  /*04c0*/  LDG.E.64 R56, desc[UR4][R10.64+-0x38] ;  /* 0xffffc8040a387981 */ /* 0x000ee8000c1e1b00 */
[----:B------:R-:W4:Y:S01]  /*04d0*/  LDG.E.64 R4, desc[UR4][R10.64+0x18] ;  /* 0x000018040a047981 */ /* 0x000f22000c1e1b00 */
[----:B------:R-:W-:Y:S01]  /*04e0*/  IMAD.MOV.U32 R6, RZ, RZ, 0x1 ;  /* 0x00000001ff067424 */ /* 0x000fe200078e00ff */
[----:B------:R-:W0:Y:S01]  /*04f0*/  LDC.64 R50, c[0x0][0x3b0] ;  /* 0x0000ec00ff327b82 */ /* 0x000e220000000a00 */
[----:B------:R-:W-:Y:S01]  /*0500*/  BSSY.RECONVERGENT B0, `(.L_x_40) ;  /* 0x000001f000007945 */ /* 0x000fe20003800200 */
[----:B0-----:R-:W-:Y:S01]  /*0510*/  DADD R50, R50, -1 ;  /* 0xbff0000032327429 */ /* 0x001fe20000000000 */
[----:B--2---:R-:W0:Y:S01]  /*0520*/  MUFU.RCP64H R7, R15 ;  /* 0x0000000f00077308 */ /* 0x004e220000001800 */
[----:B---3--:R-:W-:Y:S01]  /*0530*/  FSETP.GEU.AND P1, PT, |R57|, 6.5827683646048100446e-37, PT ;  /* 0x036000003900780b */ /* 0x008fe20003f2e200 */
[----:B0-----:R-:W-:-:S08]  /*0540*/  DFMA R8, -R14, R6, 1 ;  /* 0x3ff000000e08742b */ /* 0x001fd00000000106 */
[----:B------:R-:W-:-:S08]  /*0550*/  DFMA R8, R8, R8, R8 ;  /* 0x000000080808722b */ /* 0x000fd00000000008 */
[----:B------:R-:W-:-:S08]  /*0560*/  DFMA R8, R6, R8, R6 ;  /* 0x000000080608722b */ /* 0x000fd00000000006 */
[----:B------:R-:W-:-:S08]  /*0570*/  DFMA R6, -R14, R8, 1 ;  /* 0x3ff000000e06742b */ /* 0x000fd00000000108 */
[----:B------:R-:W-:Y:S02]  /*0580*/  DFMA R32, R8, R6, R8 ;  /* 0x000000060820722b */ /* 0x000fe40000000008 */
[----:B------:R-:W-:Y:S02]  /*0590*/  DMUL R8, R22, R22 ;  /* 0x0000001616087228 */ /* 0x000fe40000000000 */
[----:B------:R-:W-:-:S04]  /*05a0*/  DMUL R6, R12, 0.5 ;  /* 0x3fe000000c067828 */ /* 0x000fc80000000000 */
[----:B------:R-:W-:Y:S02]  /*05b0*/  DMUL R16, R56, R32 ;  /* 0x0000002038107228 */ /* 0x000fe40000000000 */
[----:B------:R-:W-:-:S06]  /*05c0*/  DFMA R8, R20, R20, R8 ;  /* 0x000000141408722b */ /* 0x000fcc0000000008 */
[----:B------:R-:W-:Y:S02]  /*05d0*/  DFMA R18, -R14, R16, R56 ;  /* 0x000000100e12722b */ /* 0x000fe40000000138 */
[----:B----4-:R-:W-:-:S06]  /*05e0*/  DFMA R6, -R6, R8, R4 ;  /* 0x000000080606722b */ /* 0x010fcc0000000104 */
[----:B------:R-:W-:Y:S02]  /*05f0*/  DFMA R32, R32, R18, R16 ;  /* 0x000000122020722b */ /* 0x000fe40000000010 */
[----:B------:R-:W-:Y:S02]  /*0600*/  DMUL R16, R12, R20 ;  /* 0x000000140c107228 */ /* 0x000fe40000000000 */
[CC--:B------:R-:W-:Y:S02]  /*0610*/  DMUL R18, R50.reuse, R6.reuse ;  /* 0x0000000632127228 */ /* 0x0c0fe40000000000 */
[----:B------:R-:W-:-:S04]  /*0620*/  DFMA R4, R50, R6, R4 ;  /* 0x000000063204722b */ /* 0x000fc80000000004 */
[----:B------:R-:W-:Y:S01]  /*0630*/  FFMA R3, RZ, R15, R33 ;  /* 0x0000000fff037223 */ /* 0x000fe20000000021 */
[C---:B------:R-:W-:Y:S02]  /*0640*/  DMUL R22, R16.reuse, R22 ;  /* 0x0000001610167228 */ /* 0x040fe40000000000 */
[-C--:B------:R-:W-:Y:S02]  /*0650*/  DFMA R18, R16, R20.reuse, R18 ;  /* 0x000000141012722b */ /* 0x080fe40000000012 */
[----:B------:R-:W-:Y:S01]  /*0660*/  FSETP.GT.AND P0, PT, |R3|, 1.469367938527859385e-39, PT ;  /* 0x001000000300780b */ /* 0x000fe20003f04200 */
[----:B------:R-:W-:-:S12]  /*0670*/  DMUL R20, R4, R20 ;  /* 0x0000001404147228 */ /* 0x000fd80000000000 */
[----:B------:R-:W-:Y:S05]  /*0680*/  @P0 BRA P1, `(.L_x_41) ;  /* 0x0000000000180947 */ /* 0x000fea0000800000 */
[----:B------:R-:W-:Y:S01]  /*0690*/  IMAD.MOV.U32 R8, RZ, RZ, R14 ;  /* 0x000000ffff087224 */ /* 0x000fe200078e000e */
[----:B------:R-:W-:Y:S01]  /*06a0*/  MOV R4, 0x6d0 ;  /* 0x000006d000047802 */ /* 0x000fe20000000f00 */
[----:B------:R-:W-:-:S07]  /*06b0*/  IMAD.MOV.U32 R59, RZ, RZ, R15 ;  /* 0x000000ffff3b7224 */ /* 0x000fce00078e000f */
[----:B------:R-:W-:Y:S05]  /*06c0*/  CALL.REL.NOINC `($__internal_2_$__cuda_sm20_div_rn_f64_full) ;  /* 0x0000001000207944 */ /* 0x000fea0003c00000 */
[----:B------:R-:W-:Y:S02]  /*06d0*/  IMAD.MOV.U32 R32, RZ, RZ, R60 ;  /* 0x000000ffff207224 */ /* 0x000fe400078e003c */
[----:B------:R-:W-:-:S07]  /*06e0*/  IMAD.MOV.U32 R33, RZ, RZ, R61 ;  /* 0x000000ffff217224 */ /* 0x000fce00078e003d */
.L_x_41:
[----:B------:R-:W-:Y:S05]  /*06f0*/  BSYNC.RECONVERGENT B0 ;  /* 0x0000000000007941 */ /* 0x000fea0003800200 */
.L_x_40:
[----:B------:R-:W2:Y:S01]  /*0700*/  LDG.E.64 R56, desc[UR4][R10.64+-0x30] ;  /* 0xffffd0040a387981 */ /* 0x000ea2000c1e1b00 */
[----:B------:R-:W0:Y:S01]  /*0710*/  MUFU.RCP64H R5, R15 ;  /* 0x0000000f00057308 */ /* 0x000e220000001800 */
[----:B------:R-:W-:Y:S01]  /*0720*/  MOV R4, 0x1 ;  /* 0x0000000100047802 */ /* 0x000fe20000000f00 */
        /* <DEDUP_REMOVED lines=17> */
[----:B------:R-:W-:Y:S02]  /*0840*/  IMAD.MOV.U32 R34, RZ, RZ, R60 ;  /* 0x000000ffff227224 */ /* 0x000fe400078e003c */
[----:B------:R-:W-:-:S07]  /*0850*/  IMAD.MOV.U32 R35, RZ, RZ, R61 ;  /* 0x000000ffff237224 */ /* 0x000fce00078e003d */
.L_x_43:
[----:B------:R-:W-:Y:S05]  /*0860*/  BSYNC.RECONVERGENT B0 ;  /* 0x0000000000007941 */ /* 0x000fea0003800200 */
.L_x_42:
[----:B------:R-:W0:Y:S01]  /*0870*/  LDC.64 R24, c[0x0][0x380] ;  /* 0x0000e000ff187b82 */ /* 0x000e220000000a00 */
[----:B------:R-:W-:Y:S01]  /*0880*/  IMAD.SHL.U32 R3, R2, 0x4, RZ ;  /* 0x0000000402037824 */ /* 0x000fe200078e00ff */
[----:B------:R-:W2:Y:S03]  /*0890*/  LDG.E.64 R4, desc[UR4][R10.64+-0x28] ;  /* 0xffffd8040a047981 */ /* 0x000ea6000c1e1b00 */
[----:B0-----:R-:W-:-:S05]  /*08a0*/  IMAD.WIDE R24, R3, 0x8, R24 ;  /* 0x0000000803187825 */ /* 0x001fca00078e0218 */
[----:B------:R-:W3:Y:S04]  /*08b0*/  LDG.E.64 R26, desc[UR4][R24.64] ;  /* 0x00000004181a7981 */ /* 0x000ee8000c1e1b00 */
[----:B------:R-:W4:Y:S01]  /*08c0*/  LDG.E.64 R56, desc[UR4][R24.64+0x8] ;  /* 0x0000080418387981 */ /* 0x000f22000c1e1b00 */
[----:B------:R-:W-:Y:S01]  /*08d0*/  MOV R2, 0x1 ;  /* 0x0000000100027802 */ /* 0x000fe20000000f00 */
[----:B------:R-:W-:Y:S01]  /*08e0*/  BSSY.RECONVERGENT B0, `(.L_x_44) ;  /* 0x000001e000007945 */ /* 0x000fe20003800200 */
[----:B---3--:R-:W0:Y:S04]  /*08f0*/  MUFU.RCP64H R3, R27 ;  /* 0x0000001b00037308 */ /* 0x008e280000001800 */
[----:B0-----:R-:W-:-:S08]  /*0900*/  DFMA R6, -R26, R2, 1 ;  /* 0x3ff000001a06742b */ /* 0x001fd00000000102 */
[----:B------:R-:W-:-:S08]  /*0910*/  DFMA R6, R6, R6, R6 ;  /* 0x000000060606722b */ /* 0x000fd00000000006 */
[----:B------:R-:W-:-:S08]  /*0920*/  DFMA R6, R2, R6, R2 ;  /* 0x000000060206722b */ /* 0x000fd00000000002 */
[----:B------:R-:W-:-:S08]  /*0930*/  DFMA R2, -R26, R6, 1 ;  /* 0x3ff000001a02742b */ /* 0x000fd00000000106 */
[----:B------:R-:W-:Y:S02]  /*0940*/  DFMA R8, R6, R2, R6 ;  /* 0x000000020608722b */ /* 0x000fe40000000006 */
[----:B------:R-:W-:-:S06]  /*0950*/  DMUL R6, R34, R34 ;  /* 0x0000002222067228 */ /* 0x000fcc0000000000 */
[----:B----4-:R-:W-:Y:S02]  /*0960*/  DMUL R28, R56, R8 ;  /* 0x00000008381c7228 */ /* 0x010fe40000000000 */
[----:B------:R-:W-:Y:S02]  /*0970*/  DMUL R2, R14, 0.5 ;  /* 0x3fe000000e027828 */ /* 0x000fe40000000000 */
[----:B------:R-:W-:-:S04]  /*0980*/  DFMA R6, R32, R32, R6 ;  /* 0x000000202006722b */ /* 0x000fc80000000006 */
[----:B------:R-:W-:-:S04]  /*0990*/  DFMA R30, -R26, R28, R56 ;  /* 0x0000001c1a1e722b */ /* 0x000fc80000000138 */
[----:B--2---:R-:W-:-:S04]  /*09a0*/  DFMA R6, -R2, R6, R4 ;  /* 0x000000060206722b */ /* 0x004fc80000000104 */
[----:B------:R-:W-:-:S04]  /*09b0*/  DFMA R2, R8, R30, R28 ;  /* 0x0000001e0802722b */ /* 0x000fc8000000001c */
[CC--:B------:R-:W-:Y:S02]  /*09c0*/  DMUL R30, R50.reuse, R6.reuse ;  /* 0x00000006321e7228 */ /* 0x0c0fe40000000000 */
[----:B------:R-:W-:-:S04]  /*09d0*/  DFMA R4, R50, R6, R4 ;  /* 0x000000063204722b */ /* 0x000fc80000000004 */
[----:B------:R-:W-:Y:S01]  /*09e0*/  FFMA R6, RZ, R27, R3 ;  /* 0x0000001bff067223 */ /* 0x000fe20000000003 */
[----:B------:R-:W-:-:S04]  /*09f0*/  FSETP.GEU.AND P1, PT, |R57|, 6.5827683646048100446e-37, PT ;  /* 0x036000003900780b */ /* 0x000fc80003f2e200 */
[----:B------:R-:W-:Y:S01]  /*0a00*/  FSETP.GT.AND P0, PT, |R6|, 1.469367938527859385e-39, PT ;  /* 0x001000000600780b */ /* 0x000fe20003f04200 */
[----:B------:R-:W-:-:S08]  /*0a10*/  DMUL R28, R14, R32 ;  /* 0x000000200e1c7228 */ /* 0x000fd00000000000 */
[-C--:B------:R-:W-:Y:S02]  /*0a20*/  DFMA R30, R28, R32.reuse, R30 ;  /* 0x000000201c1e722b */ /* 0x080fe4000000001e */
[----:B------:R-:W-:Y:S02]  /*0a30*/  DMUL R32, R4, R32 ;  /* 0x0000002004207228 */ /* 0x000fe40000000000 */
[----:B------:R-:W-:Y:S01]  /*0a40*/  DMUL R34, R28, R34 ;  /* 0x000000221c227228 */ /* 0x000fe20000000000 */
[----:B------:R-:W-:Y:S10]  /*0a50*/  @P0 BRA P1, `(.L_x_45) ;  /* 0x0000000000180947 */ /* 0x000ff40000800000 */
[----:B------:R-:W-:Y:S01]  /*0a60*/  IMAD.MOV.U32 R8, RZ, RZ, R26 ;  /* 0x000000ffff087224 */ /* 0x000fe200078e001a */
[----:B------:R-:W-:Y:S01]  /*0a70*/  MOV R4, 0xaa0 ;  /* 0x00000aa000047802 */ /* 0x000fe20000000f00 */
[----:B------:R-:W-:-:S07]  /*0a80*/  IMAD.MOV.U32 R59, RZ, RZ, R27 ;  /* 0x000000ffff3b7224 */ /* 0x000fce00078e001b */
[----:B------:R-:W-:Y:S05]  /*0a90*/  CALL.REL.NOINC `($__internal_2_$__cuda_sm20_div_rn_f64_full) ;  /* 0x0000000c002c7944 */ /* 0x000fea0003c00000 */
[----:B------:R-:W-:Y:S02]  /*0aa0*/  IMAD.MOV.U32 R2, RZ, RZ, R60 ;  /* 0x000000ffff027224 */ /* 0x000fe400078e003c */
[----:B------:R-:W-:-:S07]  /*0ab0*/  IMAD.MOV.U32 R3, RZ, RZ, R61 ;  /* 0x000000ffff037224 */ /* 0x000fce00078e003d */
.L_x_45:
[----:B------:R-:W-:Y:S05]  /*0ac0*/  BSYNC.RECONVERGENT B0 ;  /* 0x0000000000007941 */ /* 0x000fea0003800200 */
.L_x_44:
        /* <DEDUP_REMOVED lines=22> */
.L_x_47:
[----:B------:R-:W-:Y:S05]  /*0c30*/  BSYNC.RECONVERGENT B0 ;  /* 0x0000000000007941 */ /* 0x000fea0003800200 */
.L_x_46:
[----:B------:R-:W0:Y:S01]  /*0c40*/  LDC.64 R4, c[0x0][0x380] ;  /* 0x0000e000ff047b82 */ /* 0x000e220000000a00 */
[----:B------:R-:W-:-:S05]  /*0c50*/  SHF.L.U32 R37, R36, 0x2, RZ ;  /* 0x0000000224257819 */ /* 0x000fca00000006ff */
[----:B0-----:R-:W-:Y:S02]  /*0c60*/  IMAD.WIDE R36, R37, 0x8, R4 ;  /* 0x0000000825247825 */ /* 0x001fe400078e0204 */
[----:B------:R-:W2:Y:S04]  /*0c70*/  LDG.E.64 R4, desc[UR4][R24.64+0x18] ;  /* 0x0000180418047981 */ /* 0x000ea8000c1e1b00 */
[----:B------:R-:W3:Y:S04]  /*0c80*/  LDG.E.64 R38, desc[UR4][R36.64] ;  /* 0x0000000424267981 */ /* 0x000ee8000c1e1b00 */
[----:B------:R-:W4:Y:S01]  /*0c90*/  LDG.E.64 R56, desc[UR4][R36.64+0x8] ;  /* 0x0000080424387981 */ /* 0x000f22000c1e1b00 */
[----:B------:R-:W-:Y:S01]  /*0ca0*/  IMAD.MOV.U32 R6, RZ, RZ, 0x1 ;  /* 0x00000001ff067424 */ /* 0x000fe200078e00ff */
[----:B------:R-:W-:Y:S01]  /*0cb0*/  BSSY.RECONVERGENT B0, `(.L_x_48) ;  /* 0x000001f000007945 */ /* 0x000fe20003800200 */
[----:B---3--:R-:W0:Y:S04]  /*0cc0*/  MUFU.RCP64H R7, R39 ;  /* 0x0000002700077308 */ /* 0x008e280000001800 */
[----:B0-----:R-:W-:-:S08]  /*0cd0*/  DFMA R8, -R38, R6, 1 ;  /* 0x3ff000002608742b */ /* 0x001fd00000000106 */
[----:B------:R-:W-:-:S08]  /*0ce0*/  DFMA R8, R8, R8, R8 ;  /* 0x000000080808722b */ /* 0x000fd00000000008 */
[----:B------:R-:W-:-:S08]  /*0cf0*/  DFMA R8, R6, R8, R6 ;  /* 0x000000080608722b */ /* 0x000fd00000000006 */
[----:B------:R-:W-:-:S08]  /*0d00*/  DFMA R6, -R38, R8, 1 ;  /* 0x3ff000002606742b */ /* 0x000fd00000000108 */
[----:B------:R-:W-:-:S08]  /*0d10*/  DFMA R48, R8, R6, R8 ;  /* 0x000000060830722b */ /* 0x000fd00000000008 */
[----:B----4-:R-:W-:Y:S02]  /*0d20*/  DMUL R40, R56, R48 ;  /* 0x0000003038287228 */ /* 0x010fe40000000000 */
[----:B------:R-:W-:-:S06]  /*0d30*/  DMUL R8, R46, R46 ;  /* 0x0000002e2e087228 */ /* 0x000fcc0000000000 */
[----:B------:R-:W-:Y:S02]  /*0d40*/  DFMA R42, -R38, R40, R56 ;  /* 0x00000028262a722b */ /* 0x000fe40000000138 */
[----:B------:R-:W-:Y:S02]  /*0d50*/  DMUL R6, R26, 0.5 ;  /* 0x3fe000001a067828 */ /* 0x000fe40000000000 */
[----:B------:R-:W-:-:S04]  /*0d60*/  DFMA R8, R2, R2, R8 ;  /* 0x000000020208722b */ /* 0x000fc80000000008 */
[----:B------:R-:W-:Y:S02]  /*0d70*/  DFMA R48, R48, R42, R40 ;  /* 0x0000002a3030722b */ /* 0x000fe40000000028 */
[----:B------:R-:W-:Y:S02]  /*0d80*/  DMUL R42, R26, R2 ;  /* 0x000000021a2a7228 */ /* 0x000fe40000000000 */
[----:B--2---:R-:W-:Y:S01]  /*0d90*/  DFMA R6, -R6, R8, R4 ;  /* 0x000000080606722b */ /* 0x004fe20000000104 */
[----:B------:R-:W-:-:S05]  /*0da0*/  FSETP.GEU.AND P1, PT, |R57|, 6.5827683646048100446e-37, PT ;  /* 0x036000003900780b */ /* 0x000fca0003f2e200 */
[----:B------:R-:W-:Y:S01]  /*0db0*/  FFMA R2, RZ, R39, R49 ;  /* 0x00000027ff027223 */ /* 0x000fe20000000031 */
[----:B------:R-:W-:-:S04]  /*0dc0*/  DMUL R40, R26, R46 ;  /* 0x0000002e1a287228 */ /* 0x000fc80000000000 */
[----:B------:R-:W-:Y:S01]  /*0dd0*/  FSETP.GT.AND P0, PT, |R2|, 1.469367938527859385e-39, PT ;  /* 0x001000000200780b */ /* 0x000fe20003f04200 */
[CC--:B------:R-:W-:Y:S02]  /*0de0*/  DMUL R44, R50.reuse, R6.reuse ;  /* 0x00000006322c7228 */ /* 0x0c0fe40000000000 */
[----:B------:R-:W-:Y:S02]  /*0df0*/  DFMA R4, R50, R6, R4 ;  /* 0x000000063204722b */ /* 0x000fe40000000004 */
[----:B------:R-:W-:-:S04]  /*0e00*/  DMUL R42, R42, R46 ;  /* 0x0000002e2a2a7228 */ /* 0x000fc80000000000 */
[-C--:B------:R-:W-:Y:S02]  /*0e10*/  DFMA R44, R40, R46.reuse, R44 ;  /* 0x0000002e282c722b */ /* 0x080fe4000000002c */
[----:B------:R-:W-:Y:S02]  /*0e20*/  DMUL R46, R4, R46 ;  /* 0x0000002e042e7228 */ /* 0x000fe40000000000 */
[----:B------:R-:W-:Y:S09]  /*0e30*/  @P0 BRA P1, `(.L_x_49) ;  /* 0x0000000000180947 */ /* 0x000ff20000800000 */
[----:B------:R-:W-:Y:S01]  /*0e40*/  IMAD.MOV.U32 R8, RZ, RZ, R38 ;  /* 0x000000ffff087224 */ /* 0x000fe200078e0026 */
[----:B------:R-:W-:Y:S01]  /*0e50*/  MOV R4, 0xe80 ;  /* 0x00000e8000047802 */ /* 0x000fe20000000f00 */
[----:B------:R-:W-:-:S07]  /*0e60*/  IMAD.MOV.U32 R59, RZ, RZ, R39 ;  /* 0x000000ffff3b7224 */ /* 0x000fce00078e0027 */
[----:B------:R-:W-:Y:S05]  /*0e70*/  CALL.REL.NOINC `($__internal_2_$__cuda_sm20_div_rn_f64_full) ;  /* 0x0000000800347944 */ /* 0x000fea0003c00000 */
[----:B------:R-:W-:Y:S01]  /*0e80*/  IMAD.MOV.U32 R48, RZ, RZ, R60 ;  /* 0x000000ffff307224 */ /* 0x000fe200078e003c */
[----:B------:R-:W-:-:S07]  /*0e90*/  MOV R49, R61 ;  /* 0x0000003d00317202 */ /* 0x000fce0000000f00 */
.L_x_49:
[----:B------:R-:W-:Y:S05]  /*0ea0*/  BSYNC.RECONVERGENT B0 ;  /* 0x0000000000007941 */ /* 0x000fea0003800200 */
.L_x_48:
        /* <DEDUP_REMOVED lines=22> */
.L_x_51:
[----:B------:R-:W-:Y:S05]  /*1010*/  BSYNC.RECONVERGENT B0 ;  /* 0x0000000000007941 */ /* 0x000fea0003800200 */
.L_x_50:
[----:B------:R-:W2:Y:S01]  /*1020*/  LDG.E.64 R4, desc[UR4][R36.64+0x18] ;  /* 0x0000180424047981 */ /* 0x000ea2000c1e1b00 */
[----:B------:R-:W0:Y:S01]  /*1030*/  LDC.64 R8, c[0x0][0x398] ;  /* 0x0000e600ff087b82 */ /* 0x000e220000000a00 */
[----:B------:R-:W-:Y:S01]  /*1040*/  IMAD.MOV.U32 R2, RZ, RZ, 0x1 ;  /* 0x00000001ff027424 */ /* 0x000fe200078e00ff */
[----:B------:R-:W1:Y:S06]  /*1050*/  LDCU.64 UR6, c[0x0][0x3a8] ;  /* 0x00007500ff0677ac */ /* 0x000e6c0008000a00 */
[----:B------:R-:W3:Y:S01]  /*1060*/  LDC R58, c[0x0][0x3ac] ;  /* 0x0000eb00ff3a7b82 */ /* 0x000ee20000000800 */
[----:B0-----:R-:W-:-:S06]  /*1070*/  DADD R8, R8, R8 ;  /* 0x0000000008087229 */ /* 0x001fcc0000000008 */
[----:B------:R-:W0:Y:S01]  /*1080*/  MUFU.RCP64H R3, R9 ;  /* 0x0000000900037308 */ /* 0x000e220000001800 */
        /* <DEDUP_REMOVED lines=8> */
[----:B-1----:R-:W-:Y:S02]  /*1110*/  DMUL R60, R56, UR6 ;  /* 0x00000006383c7c28 */ /* 0x002fe40008000000 */
[----:B------:R-:W-:-:S06]  /*1120*/  DFMA R52, R48, R48, R2 ;  /* 0x000000303034722b */ /* 0x000fcc0000000002 */
[----:B------:R-:W-:-:S08]  /*1130*/  DFMA R62, -R8, R60, UR6 ;  /* 0x00000006083e7e2b */ /* 0x000fd0000800013c */
[----:B------:R-:W-:Y:S02]  /*1140*/  DFMA R2, R56, R62, R60 ;  /* 0x0000003e3802722b */ /* 0x000fe4000000003c */
[C---:B------:R-:W-:Y:S02]  /*1150*/  DMUL R56, R38.reuse, R48 ;  /* 0x0000003026387228 */ /* 0x040fe40000000000 */
[----:B------:R-:W-:-:S06]  /*1160*/  DMUL R48, R38, R54 ;  /* 0x0000003626307228 */ /* 0x000fcc0000000000 */
[----:B------:R-:W-:-:S05]  /*1170*/  FFMA R59, RZ, R9, R3 ;  /* 0x00000009ff3b7223 */ /* 0x000fca0000000003 */
[----:B------:R-:W-:Y:S01]  /*1180*/  FSETP.GT.AND P0, PT, |R59|, 1.469367938527859385e-39, PT ;  /* 0x001000003b00780b */ /* 0x000fe20003f04200 */
[----:B--2---:R-:W-:-:S08]  /*1190*/  DFMA R6, -R6, R52, R4 ;  /* 0x000000340606722b */ /* 0x004fd00000000104 */
[CC--:B------:R-:W-:Y:S02]  /*11a0*/  DMUL R52, R50.reuse, R6.reuse ;  /* 0x0000000632347228 */ /* 0x0c0fe40000000000 */
[----:B------:R-:W-:Y:S02]  /*11b0*/  DFMA R4, R50, R6, R4 ;  /* 0x000000063204722b */ /* 0x000fe40000000004 */
[----:B------:R-:W-:-:S04]  /*11c0*/  DMUL R50, R56, R54 ;  /* 0x0000003638327228 */ /* 0x000fc80000000000 */
[-C--:B------:R-:W-:Y:S02]  /*11d0*/  DFMA R52, R48, R54.reuse, R52 ;  /* 0x000000363034722b */ /* 0x080fe40000000034 */
[----:B------:R-:W-:Y:S01]  /*11e0*/  DMUL R54, R4, R54 ;  /* 0x0000003604367228 */ /* 0x000fe20000000000 */
[----:B------:R-:W-:Y:S10]  /*11f0*/  @P0 BRA P1, `(.L_x_52) ;  /* 0x0000000000200947 */ /* 0x000ff40000800000 */
[----:B------:R-:W0:Y:S01]  /*1200*/  LDCU.64 UR6, c[0x0][0x3a8] ;  /* 0x00007500ff0677ac */ /* 0x000e220008000a00 */
[----:B------:R-:W-:Y:S01]  /*1210*/  IMAD.MOV.U32 R59, RZ, RZ, R9 ;  /* 0x000000ffff3b7224 */ /* 0x000fe200078e0009 */
[----:B------:R-:W-:Y:S01]  /*1220*/  MOV R4, 0x1260 ;  /* 0x0000126000047802 */ /* 0x000fe20000000f00 */
[----:B0-----:R-:W-:Y:S02]  /*1230*/  IMAD.U32 R56, RZ, RZ, UR6 ;  /* 0x00000006ff387e24 */ /* 0x001fe4000f8e00ff */
[----:B------:R-:W-:-:S07]  /*1240*/  IMAD.U32 R57, RZ, RZ, UR7 ;  /* 0x00000007ff397e24 */ /* 0x000fce000f8e00ff */
[----:B------:R-:W-:Y:S05]  /*1250*/  CALL.REL.NOINC `($__internal_2_$__cuda_sm20_div_rn_f64_full) ;  /* 0x00000004003c7944 */ /* 0x000fea0003c00000 */
[----:B------:R-:W-:Y:S01]  /*1260*/  MOV R2, R60 ;  /* 0x0000003c00027202 */ /* 0x000fe20000000f00 */
[----:B------:R-:W-:-:S07]  /*1270*/  IMAD.MOV.U32 R3, RZ, RZ, R61 ;  /* 0x000000ffff037224 */ /* 0x000fce00078e003d */
.L_x_52:
[----:B------:R-:W0:Y:S01]  /*1280*/  LDC.64 R8, c[0x0][0x3a0] ;  /* 0x0000e800ff087b82 */ /* 0x000e220000000a00 */
[----:B------:R-:W-:-:S07]  /*1290*/  IMAD.MOV.U32 R4, RZ, RZ, 0x1 ;  /* 0x00000001ff047424 */ /* 0x000fce00078e00ff */
[----:B------:R-:W1:Y:S08]  /*12a0*/  LDC.64 R56, c[0x0][0x3a8] ;  /* 0x0000ea00ff387b82 */ /* 0x000e700000000a00 */
[----:B------:R-:W2:Y:S01]  /*12b0*/  LDC R58, c[0x0][0x3ac] ;  /* 0x0000eb00ff3a7b82 */ /* 0x000ea20000000800 */
[----:B0-----:R-:W-:-:S06]  /*12c0*/  DADD R8, R8, R8 ;  /* 0x0000000008087229 */ /* 0x001fcc0000000008 */
[----:B------:R-:W0:Y:S01]  /*12d0*/  MUFU.RCP64H R5, R9 ;  /* 0x0000000900057308 */ /* 0x000e220000001800 */
[----:B--2---:R-:W-:Y:S01]  /*12e0*/  FSETP.GEU.AND P1, PT, |R58|, 6.5827683646048100446e-37, PT ;  /* 0x036000003a00780b */ /* 0x004fe20003f2e200 */
[----:B0-----:R-:W-:-:S08]  /*12f0*/  DFMA R6, -R8, R4, 1 ;  /* 0x3ff000000806742b */ /* 0x001fd00000000104 */
[----:B------:R-:W-:-:S08]  /*1300*/  DFMA R6, R6, R6, R6 ;  /* 0x000000060606722b */ /* 0x000fd00000000006 */
[----:B------:R-:W-:-:S08]  /*1310*/  DFMA R6, R4, R6, R4 ;  /* 0x000000060406722b */ /* 0x000fd00000000004 */
[----:B------:R-:W-:-:S08]  /*1320*/  DFMA R4, -R8, R6, 1 ;  /* 0x3ff000000804742b */ /* 0x000fd00000000106 */
[----:B------:R-:W-:-:S08]  /*1330*/  DFMA R4, R6, R4, R6 ;  /* 0x000000040604722b */ /* 0x000fd00000000006 */
[----:B-1----:R-:W-:-:S08]  /*1340*/  DMUL R6, R4, R56 ;  /* 0x0000003804067228 */ /* 0x002fd00000000000 */
[----:B------:R-:W-:-:S08]  /*1350*/  DFMA R56, -R8, R6, R56 ;  /* 0x000000060838722b */ /* 0x000fd00000000138 */
[----:B------:R-:W-:-:S10]  /*1360*/  DFMA R4, R4, R56, R6 ;  /* 0x000000380404722b */ /* 0x000fd40000000006 */
[----:B------:R-:W-:-:S05]  /*1370*/  FFMA R6, RZ, R9, R5 ;  /* 0x00000009ff067223 */ /* 0x000fca0000000005 */
[----:B------:R-:W-:-:S13]  /*1380*/  FSETP.GT.AND P0, PT, |R6|, 1.469367938527859385e-39, PT ;  /* 0x001000000600780b */ /* 0x000fda0003f04200 */
[----:B------:R-:W-:Y:S05]  /*1390*/  @P0 BRA P1, `(.L_x_53) ;  /* 0x0000000000200947 */ /* 0x000fea0000800000 */
[----:B------:R-:W0:Y:S01]  /*13a0*/  LDCU.64 UR6, c[0x0][0x3a8] ;  /* 0x00007500ff0677ac */ /* 0x000e220008000a00 */
[----:B------:R-:W-:Y:S01]  /*13b0*/  IMAD.MOV.U32 R59, RZ, RZ, R9 ;  /* 0x000000ffff3b7224 */ /* 0x000fe200078e0009 */
[----:B------:R-:W-:Y:S01]  /*13c0*/  MOV R4, 0x1400 ;  /* 0x0000140000047802 */ /* 0x000fe20000000f00 */
[----:B0-----:R-:W-:Y:S01]  /*13d0*/  IMAD.U32 R56, RZ, RZ, UR6 ;  /* 0x00000006ff387e24 */ /* 0x001fe2000f8e00ff */
[----:B------:R-:W-:-:S07]  /*13e0*/  MOV R57, UR7 ;  /* 0x0000000700397c02 */ /* 0x000fce0008000f00 */
[----:B------:R-:W-:Y:S05]  /*13f0*/  CALL.REL.NOINC `($__internal_2_$__cuda_sm20_div_rn_f64_full) ;  /* 0x0000000000d47944 */ /* 0x000fea0003c00000 */
[----:B------:R-:W-:Y:S02]  /*1400*/  IMAD.MOV.U32 R4, RZ, RZ, R60 ;  /* 0x000000ffff047224 */ /* 0x000fe400078e003c */
[----:B------:R-:W-:-:S07]  /*1410*/  IMAD.MOV.U32 R5, RZ, RZ, R61 ;  /* 0x000000ffff057224 */ /* 0x000fce00078e003d */
.L_x_53:
[----:B------:R-:W-:Y:S01]  /*1420*/  DADD R12, R12, R14 ;  /* 0x000000000c0c7229 */ /* 0x000fe2000000000e */
[----:B------:R-:W0:Y:S01]  /*1430*/  LDC.64 R6, c[0x0][0x388] ;  /* 0x0000e200ff067b82 */ /* 0x000e220000000a00 */
[----:B------:R-:W-:Y:S02]  /*1440*/  DADD R16, R16, -R28 ;  /* 0x0000000010107229 */ /* 0x000fe4000000081c */
[----:B------:R-:W-:-:S04]  /*1450*/  DADD R40, R40, -R48 ;  /* 0x0000000028287229 */ /* 0x000fc80000000830 */
[----:B------:R-:W-:Y:S02]  /*1460*/  DADD R12, R26, R12 ;  /* 0x000000001a0c7229 */ /* 0x000fe4000000000c */
[----:B------:R-:W-:-:S06]  /*1470*/  DMUL R16, R16, R2 ;  /* 0x0000000210107228 */ /* 0x000fcc0000000000 */
[----:B------:R-:W-:-:S08]  /*1480*/  DADD R12, R38, R12 ;  /* 0x00000000260c7229 */ /* 0x000fd0000000000c */
[----:B------:R-:W-:Y:S01]  /*1490*/  DFMA R12, R12, 0.25, -R16 ;  /* 0x3fd000000c0c782b */ /* 0x000fe20000000810 */
[----:B0-----:R-:W-:-:S07]  /*14a0*/  IMAD.WIDE R6, R0, 0x8, R6 ;  /* 0x0000000800067825 */ /* 0x001fce00078e0206 */
[----:B------:R-:W-:-:S07]  /*14b0*/  DFMA R12, R40, -R4, R12 ;  /* 0x80000004280c722b */ /* 0x000fce000000000c */
[----:B------:R0:W-:Y:S04]  /*14c0*/  STG.E.64 desc[UR4][R6.64], R12 ;  /* 0x0000000c06007986 */ /* 0x0001e8000c101b04 */
[----:B------:R-:W2:Y:S04]  /*14d0*/  LDG.E.64 R8, desc[UR4][R10.64+0x8] ;  /* 0x000008040a087981 */ /* 0x000ea8000c1e1b00 */
[----:B------:R-:W2:Y:S04]  /*14e0*/  LDG.E.64 R14, desc[UR4][R10.64+-0x38] ;  /* 0xffffc8040a0e7981 */ /* 0x000ea8000c1e1b00 */
[----:B------:R-:W3:Y:S04]  /*14f0*/  LDG.E.64 R16, desc[UR4][R24.64+0x8] ;  /* 0x0000080418107981 */ /* 0x000ee8000c1e1b00 */
[----:B------:R-:W4:Y:S01]  /*1500*/  LDG.E.64 R26, desc[UR4][R36.64+0x8] ;  /* 0x00000804241a7981 */ /* 0x000f22000c1e1b00 */
[----:B------:R-:W-:-:S02]  /*1510*/  DADD R18, R18, -R30 ;  /* 0x0000000012127229 */ /* 0x000fc4000000081e */
[----:B------:R-:W-:-:S06]  /*1520*/  DADD R42, R42, -R50 ;  /* 0x000000002a2a7229 */ /* 0x000fcc0000000832 */
[----:B------:R-:W-:Y:S02]  /*1530*/  DMUL R18, R18, R2 ;  /* 0x0000000212127228 */ /* 0x000fe40000000000 */
[----:B--2---:R-:W-:-:S08]  /*1540*/  DADD R8, R8, R14 ;  /* 0x0000000008087229 */ /* 0x004fd0000000000e */
[----:B---3--:R-:W-:-:S08]  /*1550*/  DADD R8, R8, R16 ;  /* 0x0000000008087229 */ /* 0x008fd00000000010 */
[----:B----4-:R-:W-:-:S08]  /*1560*/  DADD R8, R8, R26 ;  /* 0x0000000008087229 */ /* 0x010fd0000000001a */
[----:B------:R-:W-:-:S08]  /*1570*/  DFMA R8, R8, 0.25, -R18 ;  /* 0x3fd000000808782b */ /* 0x000fd00000000812 */
[----:B------:R-:W-:-:S07]  /*1580*/  DFMA R8, R42, -R4, R8 ;  /* 0x800000042a08722b */ /* 0x000fce0000000008 */
[----:B------:R1:W-:Y:S04]  /*1590*/  STG.E.64 desc[UR4][R6.64+0x8], R8 ;  /* 0x0000080806007986 */ /* 0x0003e8000c101b04 */
[----:B0-----:R-:W2:Y:S04]  /*15a0*/  LDG.E.64 R12, desc[UR4][R10.64+0x10] ;  /* 0x000010040a0c7981 */ /* 0x001ea8000c1e1b00 */
        /* <DEDUP_REMOVED lines=11> */
[----:B------:R-:W-:Y:S04]  /*1660*/  STG.E.64 desc[UR4][R6.64+0x10], R12 ;  /* 0x0000100c06007986 */ /* 0x000fe8000c101b04 */
[----:B-1----:R-:W2:Y:S04]  /*1670*/  LDG.E.64 R8, desc[UR4][R10.64+0x18] ;  /* 0x000018040a087981 */ /* 0x002ea8000c1e1b00 */
        /* <DEDUP_REMOVED lines=11> */
[----:B------:R-:W-:Y:S01]  /*1730*/  STG.E.64 desc[UR4][R6.64+0x18], R8 ;  /* 0x0000180806007986 */ /* 0x000fe2000c101b04 */
[----:B------:R-:W-:Y:S05]  /*1740*/  EXIT ;  /* 0x000000000000794d */ /* 0x000fea0003800000 */
        .weak           $__internal_2_$__cuda_sm20_div_rn_f64_full
        .type           $__internal_2_$__cuda_sm20_div_rn_f64_full,@function
        .size           $__internal_2_$__cuda_sm20_div_rn_f64_full,(.L_x_62 - $__internal_2_$__cuda_sm20_div_rn_f64_full)
$__internal_2_$__cuda_sm20_div_rn_f64_full:
[----:B------:R-:W-:Y:S01]  /*1750*/  FSETP.GEU.AND P2, PT, |R57|, 1.469367938527859385e-39, PT ;  /* 0x001000003900780b */ /* 0x000fe20003f4e200 */
[----:B------:R-:W-:Y:S01]  /*1760*/  IMAD.MOV.U32 R58, RZ, RZ, R8 ;  /* 0x000000ffff3a7224 */ /* 0x000fe200078e0008 */
[C---:B------:R-:W-:Y:S01]  /*1770*/  FSETP.GEU.AND P0, PT, |R59|.reuse, 1.469367938527859385e-39, PT ;  /* 0x001000003b00780b */ /* 0x040fe20003f0e200 */
[----:B------:R-:W-:Y:S01]  /*1780*/  IMAD.MOV.U32 R60, RZ, RZ, 0x1 ;  /* 0x00000001ff3c7424 */ /* 0x000fe200078e00ff */
[----:B------:R-:W-:Y:S01]  /*1790*/  LOP3.LUT R9, R59, 0x800fffff, RZ, 0xc0, !PT ;  /* 0x800fffff3b097812 */ /* 0x000fe200078ec0ff */
[----:B------:R-:W-:Y:S01]  /*17a0*/  BSSY.RECONVERGENT B1, `(.L_x_54) ;  /* 0x0000052000017945 */ /* 0x000fe20003800200 */
[----:B------:R-:W-:Y:S02]  /*17b0*/  LOP3.LUT R66, R57, 0x7ff00000, RZ, 0xc0, !PT ;  /* 0x7ff0000039427812 */ /* 0x000fe400078ec0ff */
[----:B------:R-:W-:Y:S02]  /*17c0*/  LOP3.LUT R9, R9, 0x3ff00000, RZ, 0xfc, !PT ;  /* 0x3ff0000009097812 */ /* 0x000fe400078efcff */
[----:B------:R-:W-:-:S03]  /*17d0*/  LOP3.LUT R67, R59, 0x7ff00000, RZ, 0xc0, !PT ;  /* 0x7ff000003b437812 */ /* 0x000fc600078ec0ff */
[----:B------:R-:W-:Y:S01]  /*17e0*/  @!P2 LOP3.LUT R5, R59, 0x7ff00000, RZ, 0xc0, !PT ;  /* 0x7ff000003b05a812 */ /* 0x000fe200078ec0ff */
[----:B------:R-:W-:Y:S01]  /*17f0*/  @!P2 IMAD.MOV.U32 R62, RZ, RZ, RZ ;  /* 0x000000ffff3ea224 */ /* 0x000fe200078e00ff */
[----:B------:R-:W-:Y:S01]  /*1800*/  @!P0 DMUL R8, R58, 8.98846567431157953865e+307 ;  /* 0x7fe000003a088828 */ /* 0x000fe20000000000 */
[C---:B------:R-:W-:Y:S02]  /*1810*/  ISETP.GE.U32.AND P1, PT, R66.reuse, R67, PT ;  /* 0x000000434200720c */ /* 0x040fe40003f26070 */
[----:B------:R-:W-:Y:S01]  /*1820*/  @!P2 ISETP.GE.U32.AND P3, PT, R66, R5, PT ;  /* 0x000000054200a20c */ /* 0x000fe20003f66070 */
[----:B------:R-:W-:Y:S02]  /*1830*/  IMAD.MOV.U32 R5, RZ, RZ, 0x1ca00000 ;  /* 0x1ca00000ff057424 */ /* 0x000fe400078e00ff */
[----:B------:R-:W0:Y:S03]  /*1840*/  MUFU.RCP64H R61, R9 ;  /* 0x00000009003d7308 */ /* 0x000e260000001800 */
[----:B------:R-:W-:-:S02]  /*1850*/  @!P2 SEL R63, R5, 0x63400000, !P3 ;  /* 0x63400000053fa807 */ /* 0x000fc40005800000 */
[----:B------:R-:W-:Y:S02]  /*1860*/  SEL R7, R5, 0x63400000, !P1 ;  /* 0x6340000005077807 */ /* 0x000fe40004800000 */
[--C-:B------:R-:W-:Y:S02]  /*1870*/  @!P2 LOP3.LUT R6, R63, 0x80000000, R57.reuse, 0xf8, !PT ;  /* 0x800000003f06a812 */ /* 0x100fe400078ef839 */
[----:B------:R-:W-:Y:S02]  /*1880*/  LOP3.LUT R7, R7, 0x800fffff, R57, 0xf8, !PT ;  /* 0x800fffff07077812 */ /* 0x000fe400078ef839 */
[----:B------:R-:W-:Y:S02]  /*1890*/  @!P2 LOP3.LUT R63, R6, 0x100000, RZ, 0xfc, !PT ;  /* 0x00100000063fa812 */ /* 0x000fe400078efcff */
[----:B------:R-:W-:Y:S02]  /*18a0*/  MOV R6, R56 ;  /* 0x0000003800067202 */ /* 0x000fe40000000f00 */
[----:B------:R-:W-:-:S04]  /*18b0*/  @!P0 LOP3.LUT R67, R9, 0x7ff00000, RZ, 0xc0, !PT ;  /* 0x7ff0000009438812 */ /* 0x000fc800078ec0ff */
[----:B------:R-:W-:Y:S02]  /*18c0*/  @!P2 DFMA R6, R6, 2, -R62 ;  /* 0x400000000606a82b */ /* 0x000fe4000000083e */
[----:B0-----:R-:W-:-:S08]  /*18d0*/  DFMA R62, R60, -R8, 1 ;  /* 0x3ff000003c3e742b */ /* 0x001fd00000000808 */
[----:B------:R-:W-:Y:S01]  /*18e0*/  DFMA R62, R62, R62, R62 ;  /* 0x0000003e3e3e722b */ /* 0x000fe2000000003e */
[----:B------:R-:W-:-:S07]  /*18f0*/  @!P2 LOP3.LUT R66, R7, 0x7ff00000, RZ, 0xc0, !PT ;  /* 0x7ff000000742a812 */ /* 0x000fce00078ec0ff */
[----:B------:R-:W-:-:S08]  /*1900*/  DFMA R62, R60, R62, R60 ;  /* 0x0000003e3c3e722b */ /* 0x000fd0000000003c */
[----:B------:R-:W-:-:S08]  /*1910*/  DFMA R60, R62, -R8, 1 ;  /* 0x3ff000003e3c742b */ /* 0x000fd00000000808 */
[----:B------:R-:W-:-:S08]  /*1920*/  DFMA R60, R62, R60, R62 ;  /* 0x0000003c3e3c722b */ /* 0x000fd0000000003e */
[----:B------:R-:W-:-:S08]  /*1930*/  DMUL R62, R60, R6 ;  /* 0x000000063c3e7228 */ /* 0x000fd00000000000 */
[----:B------:R-:W-:-:S08]  /*1940*/  DFMA R64, R62, -R8, R6 ;  /* 0x800000083e40722b */ /* 0x000fd00000000006 */
[----:B------:R-:W-:Y:S01]  /*1950*/  DFMA R64, R60, R64, R62 ;  /* 0x000000403c40722b */ /* 0x000fe2000000003e */
[----:B------:R-:W-:-:S05]  /*1960*/  VIADD R60, R66, 0xffffffff ;  /* 0xffffffff423c7836 */ /* 0x000fca0000000000 */
[----:B------:R-:W-:Y:S01]  /*1970*/  ISETP.GT.U32.AND P0, PT, R60, 0x7feffffe, PT ;  /* 0x7feffffe3c00780c */ /* 0x000fe20003f04070 */
[----:B------:R-:W-:-:S05]  /*1980*/  VIADD R60, R67, 0xffffffff ;  /* 0xffffffff433c7836 */ /* 0x000fca0000000000 */
[----:B------:R-:W-:-:S13]  /*1990*/  ISETP.GT.U32.OR P0, PT, R60, 0x7feffffe, P0 ;  /* 0x7feffffe3c00780c */ /* 0x000fda0000704470 */
[----:B------:R-:W-:Y:S05]  /*19a0*/  @P0 BRA `(.L_x_55) ;  /* 0x0000000000700947 */ /* 0x000fea0003800000 */
[----:B------:R-:W-:Y:S02]  /*19b0*/  LOP3.LUT R56, R57, 0x7ff00000, RZ, 0xc0, !PT ;  /* 0x7ff0000039387812 */ /* 0x000fe400078ec0ff */
[----:B------:R-:W-:-:S04]  /*19c0*/  LOP3.LUT R57, R59, 0x7ff00000, RZ, 0xc0, !PT ;  /* 0x7ff000003b397812 */ /* 0x000fc800078ec0ff */
[CC--:B------:R-:W-:Y:S02]  /*19d0*/  ISETP.GE.U32.AND P0, PT, R56.reuse, R57.reuse, PT ;  /* 0x000000393800720c */ /* 0x0c0fe40003f06070 */
[----:B------:R-:W-:Y:S02]  /*19e0*/  VIADDMNMX R56, R56, -R57, 0xb9600000, !PT ;  /* 0xb960000038387446 */ /* 0x000fe40007800939 */
[----:B------:R-:W-:Y:S02]  /*19f0*/  SEL R5, R5, 0x63400000, !P0 ;  /* 0x6340000005057807 */ /* 0x000fe40004000000 */
[----:B------:R-:W-:-:S04]  /*1a00*/  VIMNMX R56, PT, PT, R56, 0x46a00000, PT ;  /* 0x46a0000038387848 */ /* 0x000fc80003fe0100 */
[----:B------:R-:W-:Y:S01]  /*1a10*/  IADD3 R5, PT, PT, -R5, R56, RZ ;  /* 0x0000003805057210 */ /* 0x000fe20007ffe1ff */
[----:B------:R-:W-:-:S04]  /*1a20*/  IMAD.MOV.U32 R56, RZ, RZ, RZ ;  /* 0x000000ffff387224 */ /* 0x000fc800078e00ff */
        /* <DEDUP_REMOVED lines=11> */
[----:B------:R-:W-:Y:S02]  /*1ae0*/  MOV R6, RZ ;  /* 0x000000ff00067202 */ /* 0x000fe40000000f00 */
[----:B------:R-:W-:-:S04]  /*1af0*/  IADD3 R5, PT, PT, -R5, -0x43300000, RZ ;  /* 0xbcd0000005057810 */ /* 0x000fc80007ffe1ff */
[----:B------:R-:W-:Y:S02]  /*1b00*/  DFMA R6, R60, -R6, R64 ;  /* 0x800000063c06722b */ /* 0x000fe40000000040 */
[----:B------:R-:W-:-:S08]  /*1b10*/  DMUL.RP R64, R64, R56 ;  /* 0x0000003840407228 */ /* 0x000fd00000008000 */
[----:B------:R-:W-:Y:S02]  /*1b20*/  FSETP.NEU.AND P0, PT, |R7|, R5, PT ;  /* 0x000000050700720b */ /* 0x000fe40003f0d200 */
[----:B------:R-:W-:Y:S02]  /*1b30*/  LOP3.LUT R5, R65, R58, RZ, 0x3c, !PT ;  /* 0x0000003a41057212 */ /* 0x000fe400078e3cff */
[----:B------:R-:W-:Y:S02]  /*1b40*/  FSEL R60, R64, R60, !P0 ;  /* 0x0000003c403c7208 */ /* 0x000fe40004000000 */
[----:B------:R-:W-:Y:S01]  /*1b50*/  FSEL R61, R5, R61, !P0 ;  /* 0x0000003d053d7208 */ /* 0x000fe20004000000 */
[----:B------:R-:W-:Y:S06]  /*1b60*/  BRA `(.L_x_56) ;  /* 0x0000000000547947 */ /* 0x000fec0003800000 */
.L_x_55:
        /* <DEDUP_REMOVED lines=12> */
[----:B------:R-:W-:Y:S02]  /*1c30*/  @!P0 IMAD.MOV.U32 R60, RZ, RZ, RZ ;  /* 0x000000ffff3c8224 */ /* 0x000fe400078e00ff */
[----:B------:R-:W-:Y:S01]  /*1c40*/  @P0 IMAD.MOV.U32 R60, RZ, RZ, RZ ;  /* 0x000000ffff3c0224 */ /* 0x000fe200078e00ff */
[----:B------:R-:W-:Y:S01]  /*1c50*/  @P0 MOV R61, R5 ;  /* 0x00000005003d0202 */ /* 0x000fe20000000f00 */
[----:B------:R-:W-:Y:S06]  /*1c60*/  BRA `(.L_x_56) ;  /* 0x0000000000147947 */ /* 0x000fec0003800000 */
.L_x_58:
[----:B------:R-:W-:Y:S01]  /*1c70*/  LOP3.LUT R61, R59, 0x80000, RZ, 0xfc, !PT ;  /* 0x000800003b3d7812 */ /* 0x000fe200078efcff */
[----:B------:R-:W-:Y:S01]  /*1c80*/  IMAD.MOV.U32 R60, RZ, RZ, R58 ;  /* 0x000000ffff3c7224 */ /* 0x000fe200078e003a */
[----:B------:R-:W-:Y:S06]  /*1c90*/  BRA `(.L_x_56) ;  /* 0x0000000000087947 */ /* 0x000fec0003800000 */
.L_x_57:
[----:B------:R-:W-:Y:S01]  /*1ca0*/  LOP3.LUT R61, R57, 0x80000, RZ, 0xfc, !PT ;  /* 0x00080000393d7812 */ /* 0x000fe200078efcff */
[----:B------:R-:W-:-:S07]  /*1cb0*/  IMAD.MOV.U32 R60, RZ, RZ, R56 ;  /* 0x000000ffff3c7224 */ /* 0x000fce00078e0038 */
.L_x_56:
[----:B------:R-:W-:Y:S05]  /*1cc0*/  BSYNC.RECONVERGENT B1 ;  /* 0x0000000000017941 */ /* 0x000fea0003800200 */
.L_x_54:
[----:B------:R-:W-:-:S04]  /*1cd0*/  IMAD.MOV.U32 R5, RZ, RZ, 0x0 ;  /* 0x00000000ff057424 */ /* 0x000fc800078e00ff */
[----:B------:R-:W-:Y:S05]  /*1ce0*/  RET.REL.NODEC R4 `(_Z15update_solutionPdS_iidddd) ;  /* 0xffffffe004c47950 */ /* 0x000fea0003c3ffff */
.L_x_59:
        /* <DEDUP_REMOVED lines=9> */
.L_x_62:


//--------------------- .nv.shared.reserved.0     --------------------------
	.section	.nv.shared.reserved.0,"aw",@nobits
	.weak		__nv_reservedSMEM_offset_0_alias
	.size		__nv_reservedSMEM_offset_0_alias, 0, 64
	.other		__nv_reservedSMEM_offset_0_alias,@"STO_CUDA_RESERVED_SHARED STV_DEFAULT"
__nv_reservedSMEM_offset_0_alias:
	.zero		0
	.zero		64


//--------------------- .nv.constant0._Z22compute_max_wave_speedPdS_iid --------------------------
	.section	.nv.constant0._Z22compute_max_wave_speedPdS_iid,"a",@progbits
	.sectionflags	@""
	.align	4
.nv.constant0._Z22compute_max_wave_speedPdS_iid:
	.zero		928


//--------------------- .nv.constant0._Z25apply_boundary_conditionsPdii --------------------------
	.section	.nv.constant0._Z25apply_boundary_conditionsPdii,"a",@progbits
	.sectionflags	@""
	.align	4
.nv.constant0._Z25apply_boundary_conditionsPdii:
	.zero		912


//--------------------- .nv.constant0._Z15update_solutionPdS_iidddd --------------------------
	.section	.nv.constant0._Z15update_solutionPdS_iidddd,"a",@progbits
	.sectionflags	@""
	.align	4
.nv.constant0._Z15update_solutionPdS_iidddd:
	.zero		952


//--------------------- SYMBOLS --------------------------

	.type		.nv.reservedSmem.offset0,@object
	.size		.nv.reservedSmem.offset0,0x4
